	.target	sm_100a

	.elftype	@"ET_EXEC"


//--------------------- .note.nv.tkinfo           --------------------------
	.section	.note.nv.tkinfo,"",@"SHT_NOTE"
	.sectionflags	@"SHF_NOTE_NV_TKINFO"
	.tkinfo
        /*0018*/ 	.word	0x00000002
        /*0030*/ 	.string	""
        /*0030*/ 	.string	"ptxas"
        /*0030*/ 	.string	"Cuda compilation tools, release 13.0, V13.0.88"
        /*0030*/ 	.string	"Build cuda_13.0.r13.0/compiler.36424714_0"
        /*0030*/ 	.string	"-arch sm_100a -m 64 "



//--------------------- .note.nv.cuinfo           --------------------------
	.section	.note.nv.cuinfo,"",@"SHT_NOTE"
	.sectionflags	@"SHF_NOTE_NV_CUINFO"
        /*0018*/ 	.short	0x0002
        /*001a*/ 	.short	0x0064
        /*001c*/ 	.short	0x0082
	.zero		2


//--------------------- .nv.info                  --------------------------
	.section	.nv.info,"",@"SHT_CUDA_INFO"
	.align	4


	//----- nvinfo : EIATTR_REGCOUNT
	.align		4
        /*0000*/ 	.byte	0x04, 0x2f
        /*0002*/ 	.short	(.L_20 - .L_19)
	.align		4
.L_19:
        /*0004*/ 	.word	index@(_ZN7cutlass13device_kernelINS_4gemm6kernel13GemmUniversalIN4cute5tupleIJiiiiEEENS1_10collective13CollectiveMmaINS1_35MainloopSm100TmaUmmaWarpSpecializedILi2ELi2ELi4ENS5_IJNS4_1CILi1EEESB_SB_EEEEENS5_IJNSA_ILi64EEENSA_ILi256EEENSA_ILi32EEEEEEaNS5_IJlSB_lEEEaSI_NS4_8TiledMMAINS4_8MMA_AtomIJNS4_15SM100_MMA_S8_SSIaaiLi64ELi256ELNS4_4UMMA5MajorE0ELSN_0ELNSM_8SaturateE0EEEEEENS4_6LayoutISC_NS5_IJNSA_ILi0EEESS_SS_EEEEENS5_IJNS4_10UnderscoreESV_SV_EEEEENS4_13SM90_TMA_LOADENS4_14ComposedLayoutINS4_7SwizzleILi1ELi4ELi3EEENS4_18smem_ptr_flag_bitsILi8EEENSR_INS5_IJNSA_ILi8EEESG_EEENS5_IJSG_SB_EEEEEEEvNS4_8identityESY_S18_vS19_EENS_8epilogue10collective18CollectiveEpilogueINS1B_23Sm100TmaWarpSpecializedILi4ELi2ELi32ELb0ELb0EEEJSH_NS5_IJNSR_ISE_SB_EES1G_EEEaSI_aSI_NS1B_6fusion15FusionCallbacksIS1F_NS1I_17LinearCombinationIaiaiLNS_15FloatRoundStyleE2EEESH_S1H_JEEENS4_5SM1004TMEM4LOAD26SM100_TMEM_LOAD_16dp32b32xESY_NSZ_INS10_ILi2ELi4ELi3EEES13_NSR_INS5_IJS14_SE_EEENS5_IJSE_SB_EEEEEEENS4_39AutoVectorizingCopyWithAssumedAlignmentILi128EEENS4_14SM90_TMA_STOREES1W_S1Y_S1Y_EEEvvEEEEvNT_6ParamsE)
        /*0008*/ 	.word	0x0000007a


	//----- nvinfo : EIATTR_FRAME_SIZE
	.align		4
.L_20:
        /*000c*/ 	.byte	0x04, 0x11
        /*000e*/ 	.short	(.L_22 - .L_21)
	.align		4
.L_21:
        /*0010*/ 	.word	index@($__internal_2_$__cuda_sm10x_tcgen05_guardrail_trap_unallocated_columns_being_dealloced)
        /*0014*/ 	.word	0x00000000


	//----- nvinfo : EIATTR_FRAME_SIZE
	.align		4
.L_22:
        /*0018*/ 	.byte	0x04, 0x11
        /*001a*/ 	.short	(.L_24 - .L_23)
	.align		4
.L_23:
        /*001c*/ 	.word	index@($__internal_1_$__cuda_sm10x_tcgen05_guardrail_trap_phase_invalid_during_alloc)
        /*0020*/ 	.word	0x00000000


	//----- nvinfo : EIATTR_FRAME_SIZE
	.align		4
.L_24:
        /*0024*/ 	.byte	0x04, 0x11
        /*0026*/ 	.short	(.L_26 - .L_25)
	.align		4
.L_25:
        /*0028*/ 	.word	index@($__internal_0_$__cuda_sm10x_tcgen05_guardrail_trap_col_being_dealloced_not_returned_by_alloc)
        /*002c*/ 	.word	0x00000000


	//----- nvinfo : EIATTR_FRAME_SIZE
	.align		4
.L_26:
        /*0030*/ 	.byte	0x04, 0x11
        /*0032*/ 	.short	(.L_28 - .L_27)
	.align		4
.L_27:
        /*0034*/ 	.word	index@(_ZN7cutlass13device_kernelINS_4gemm6kernel13GemmUniversalIN4cute5tupleIJiiiiEEENS1_10collective13CollectiveMmaINS1_35MainloopSm100TmaUmmaWarpSpecializedILi2ELi2ELi4ENS5_IJNS4_1CILi1EEESB_SB_EEEEENS5_IJNSA_ILi64EEENSA_ILi256EEENSA_ILi32EEEEEEaNS5_IJlSB_lEEEaSI_NS4_8TiledMMAINS4_8MMA_AtomIJNS4_15SM100_MMA_S8_SSIaaiLi64ELi256ELNS4_4UMMA5MajorE0ELSN_0ELNSM_8SaturateE0EEEEEENS4_6LayoutISC_NS5_IJNSA_ILi0EEESS_SS_EEEEENS5_IJNS4_10UnderscoreESV_SV_EEEEENS4_13SM90_TMA_LOADENS4_14ComposedLayoutINS4_7SwizzleILi1ELi4ELi3EEENS4_18smem_ptr_flag_bitsILi8EEENSR_INS5_IJNSA_ILi8EEESG_EEENS5_IJSG_SB_EEEEEEEvNS4_8identityESY_S18_vS19_EENS_8epilogue10collective18CollectiveEpilogueINS1B_23Sm100TmaWarpSpecializedILi4ELi2ELi32ELb0ELb0EEEJSH_NS5_IJNSR_ISE_SB_EES1G_EEEaSI_aSI_NS1B_6fusion15FusionCallbacksIS1F_NS1I_17LinearCombinationIaiaiLNS_15FloatRoundStyleE2EEESH_S1H_JEEENS4_5SM1004TMEM4LOAD26SM100_TMEM_LOAD_16dp32b32xESY_NSZ_INS10_ILi2ELi4ELi3EEES13_NSR_INS5_IJS14_SE_EEENS5_IJSE_SB_EEEEEEENS4_39AutoVectorizingCopyWithAssumedAlignmentILi128EEENS4_14SM90_TMA_STOREES1W_S1Y_S1Y_EEEvvEEEEvNT_6ParamsE)
        /*0038*/ 	.word	0x00000000


	//----- nvinfo : EIATTR_MIN_STACK_SIZE
	.align		4
.L_28:
        /*003c*/ 	.byte	0x04, 0x12
        /*003e*/ 	.short	(.L_30 - .L_29)
	.align		4
.L_29:
        /*0040*/ 	.word	index@(_ZN7cutlass13device_kernelINS_4gemm6kernel13GemmUniversalIN4cute5tupleIJiiiiEEENS1_10collective13CollectiveMmaINS1_35MainloopSm100TmaUmmaWarpSpecializedILi2ELi2ELi4ENS5_IJNS4_1CILi1EEESB_SB_EEEEENS5_IJNSA_ILi64EEENSA_ILi256EEENSA_ILi32EEEEEEaNS5_IJlSB_lEEEaSI_NS4_8TiledMMAINS4_8MMA_AtomIJNS4_15SM100_MMA_S8_SSIaaiLi64ELi256ELNS4_4UMMA5MajorE0ELSN_0ELNSM_8SaturateE0EEEEEENS4_6LayoutISC_NS5_IJNSA_ILi0EEESS_SS_EEEEENS5_IJNS4_10UnderscoreESV_SV_EEEEENS4_13SM90_TMA_LOADENS4_14ComposedLayoutINS4_7SwizzleILi1ELi4ELi3EEENS4_18smem_ptr_flag_bitsILi8EEENSR_INS5_IJNSA_ILi8EEESG_EEENS5_IJSG_SB_EEEEEEEvNS4_8identityESY_S18_vS19_EENS_8epilogue10collective18CollectiveEpilogueINS1B_23Sm100TmaWarpSpecializedILi4ELi2ELi32ELb0ELb0EEEJSH_NS5_IJNSR_ISE_SB_EES1G_EEEaSI_aSI_NS1B_6fusion15FusionCallbacksIS1F_NS1I_17LinearCombinationIaiaiLNS_15FloatRoundStyleE2EEESH_S1H_JEEENS4_5SM1004TMEM4LOAD26SM100_TMEM_LOAD_16dp32b32xESY_NSZ_INS10_ILi2ELi4ELi3EEES13_NSR_INS5_IJS14_SE_EEENS5_IJSE_SB_EEEEEEENS4_39AutoVectorizingCopyWithAssumedAlignmentILi128EEENS4_14SM90_TMA_STOREES1W_S1Y_S1Y_EEEvvEEEEvNT_6ParamsE)
        /*0044*/ 	.word	0x00000000
.L_30:


//--------------------- .nv.compat                --------------------------
	.section	.nv.compat,"",@"SHT_CUDA_COMPAT_INFO"
	.align	4
        /*0000*/ 	.byte	0x02, 0x09, 0x01, 0x00, 0x02, 0x02, 0x03, 0x00, 0x02, 0x05, 0x06, 0x00, 0x03, 0x07, 0x01, 0x01
        /*0010*/ 	.byte	0x02, 0x03, 0x01, 0x00, 0x02, 0x06, 0x01, 0x00, 0x04, 0x0b, 0x08, 0x00, 0x01, 0x00, 0x00, 0x00
        /*0020*/ 	.byte	0x00, 0x00, 0x00, 0x00


//--------------------- .nv.info._ZN7cutlass13device_kernelINS_4gemm6kernel13GemmUniversalIN4cute5tupleIJiiiiEEENS1_10collective13CollectiveMmaINS1_35MainloopSm100TmaUmmaWarpSpecializedILi2ELi2ELi4ENS5_IJNS4_1CILi1EEESB_SB_EEEEENS5_IJNSA_ILi64EEENSA_ILi256EEENSA_ILi32EEEEEEaNS5_IJlSB_lEEEaSI_NS4_8TiledMMAINS4_8MMA_AtomIJNS4_15SM100_MMA_S8_SSIaaiLi64ELi256ELNS4_4UMMA5MajorE0ELSN_0ELNSM_8SaturateE0EEEEEENS4_6LayoutISC_NS5_IJNSA_ILi0EEESS_SS_EEEEENS5_IJNS4_10UnderscoreESV_SV_EEEEENS4_13SM90_TMA_LOADENS4_14ComposedLayoutINS4_7SwizzleILi1ELi4ELi3EEENS4_18smem_ptr_flag_bitsILi8EEENSR_INS5_IJNSA_ILi8EEESG_EEENS5_IJSG_SB_EEEEEEEvNS4_8identityESY_S18_vS19_EENS_8epilogue10collective18CollectiveEpilogueINS1B_23Sm100TmaWarpSpecializedILi4ELi2ELi32ELb0ELb0EEEJSH_NS5_IJNSR_ISE_SB_EES1G_EEEaSI_aSI_NS1B_6fusion15FusionCallbacksIS1F_NS1I_17LinearCombinationIaiaiLNS_15FloatRoundStyleE2EEESH_S1H_JEEENS4_5SM1004TMEM4LOAD26SM100_TMEM_LOAD_16dp32b32xESY_NSZ_INS10_ILi2ELi4ELi3EEES13_NSR_INS5_IJS14_SE_EEENS5_IJSE_SB_EEEEEEENS4_39AutoVectorizingCopyWithAssumedAlignmentILi128EEENS4_14SM90_TMA_STOREES1W_S1Y_S1Y_EEEvvEEEEvNT_6ParamsE --------------------------
	.section	.nv.info._ZN7cutlass13device_kernelINS_4gemm6kernel13GemmUniversalIN4cute5tupleIJiiiiEEENS1_10collective13CollectiveMmaINS1_35MainloopSm100TmaUmmaWarpSpecializedILi2ELi2ELi4ENS5_IJNS4_1CILi1EEESB_SB_EEEEENS5_IJNSA_ILi64EEENSA_ILi256EEENSA_ILi32EEEEEEaNS5_IJlSB_lEEEaSI_NS4_8TiledMMAINS4_8MMA_AtomIJNS4_15SM100_MMA_S8_SSIaaiLi64ELi256ELNS4_4UMMA5MajorE0ELSN_0ELNSM_8SaturateE0EEEEEENS4_6LayoutISC_NS5_IJNSA_ILi0EEESS_SS_EEEEENS5_IJNS4_10UnderscoreESV_SV_EEEEENS4_13SM90_TMA_LOADENS4_14ComposedLayoutINS4_7SwizzleILi1ELi4ELi3EEENS4_18smem_ptr_flag_bitsILi8EEENSR_INS5_IJNSA_ILi8EEESG_EEENS5_IJSG_SB_EEEEEEEvNS4_8identityESY_S18_vS19_EENS_8epilogue10collective18CollectiveEpilogueINS1B_23Sm100TmaWarpSpecializedILi4ELi2ELi32ELb0ELb0EEEJSH_NS5_IJNSR_ISE_SB_EES1G_EEEaSI_aSI_NS1B_6fusion15FusionCallbacksIS1F_NS1I_17LinearCombinationIaiaiLNS_15FloatRoundStyleE2EEESH_S1H_JEEENS4_5SM1004TMEM4LOAD26SM100_TMEM_LOAD_16dp32b32xESY_NSZ_INS10_ILi2ELi4ELi3EEES13_NSR_INS5_IJS14_SE_EEENS5_IJSE_SB_EEEEEEENS4_39AutoVectorizingCopyWithAssumedAlignmentILi128EEENS4_14SM90_TMA_STOREES1W_S1Y_S1Y_EEEvvEEEEvNT_6ParamsE,"",@"SHT_CUDA_INFO"
	.sectionflags	@""
	.align	4


	//----- nvinfo : EIATTR_CUDA_API_VERSION
	.align		4
        /*0000*/ 	.byte	0x04, 0x37
        /*0002*/ 	.short	(.L_32 - .L_31)
.L_31:
        /*0004*/ 	.word	0x00000082


	//----- nvinfo : EIATTR_KPARAM_INFO
	.align		4
.L_32:
        /*0008*/ 	.byte	0x04, 0x17
        /*000a*/ 	.short	(.L_34 - .L_33)
.L_33:
        /*000c*/ 	.word	0x00000000
        /*0010*/ 	.short	0x0000
        /*0012*/ 	.short	0x0000
        /*0014*/ 	.byte	0x00, 0xf0, 0x01, 0x20


	//----- nvinfo : EIATTR_AT_ENTRY_FRAGMENTS
	.align		4
.L_34:
        /*0018*/ 	.byte	0x04, 0x4f
        /*001a*/ 	.short	(.L_36 - .L_35)


	//   ....[0]....
.L_35:
        /*001c*/ 	.word	0x00000006


	//----- nvinfo : EIATTR_RESERVED_SMEM_USED
	.align		4
.L_36:
        /*0020*/ 	.byte	0x01, 0x41
	.zero		2


	//----- nvinfo : EIATTR_SPARSE_MMA_MASK
	.align		4
        /*0024*/ 	.byte	0x03, 0x50
        /*0026*/ 	.short	0x0000


	//----- nvinfo : EIATTR_TCGEN05_1CTA_USED
	.align		4
        /*0028*/ 	.byte	0x01, 0x51
	.zero		2


	//----- nvinfo : EIATTR_MAXREG_COUNT
	.align		4
        /*002c*/ 	.byte	0x03, 0x1b
        /*002e*/ 	.short	0x00ff


	//----- nvinfo : EIATTR_NUM_BARRIERS
	.align		4
        /*0030*/ 	.byte	0x02, 0x4c
        /*0032*/ 	.byte	0x07
	.zero		1


	//----- nvinfo : EIATTR_EXTERNS
	.align		4
        /*0034*/ 	.byte	0x04, 0x0f
        /*0036*/ 	.short	(.L_38 - .L_37)


	//   ....[0]....
	.align		4
.L_37:
        /*0038*/ 	.word	index@(__assertfail)


	//----- nvinfo : EIATTR_MERCURY_ISA_VERSION
	.align		4
.L_38:
        /*003c*/ 	.byte	0x03, 0x5f
        /*003e*/ 	.short	0x0101


	//----- nvinfo : EIATTR_INT_WARP_WIDE_INSTR_OFFSETS
	.align		4
        /*0040*/ 	.byte	0x04, 0x31
        /*0042*/ 	.short	(.L_40 - .L_39)


	//   ....[0]....
.L_39:
        /*0044*/ 	.word	0x00001da0


	//   ....[1]....
        /*0048*/ 	.word	0x000035e0


	//   ....[2]....
        /*004c*/ 	.word	0x00003600


	//   ....[3]....
        /*0050*/ 	.word	0x00003630


	//   ....[4]....
        /*0054*/ 	.word	0x00003f70


	//   ....[5]....
        /*0058*/ 	.word	0x00003fe0


	//   ....[6]....
        /*005c*/ 	.word	0x000040c0


	//   ....[7]....
        /*0060*/ 	.word	0x00004140


	//   ....[8]....
        /*0064*/ 	.word	0x00004250


	//   ....[9]....
        /*0068*/ 	.word	0x000042e0


	//   ....[10]....
        /*006c*/ 	.word	0x000044c0


	//   ....[11]....
        /*0070*/ 	.word	0x00004620


	//----- nvinfo : EIATTR_COOP_GROUP_MASK_REGIDS
	.align		4
.L_40:
        /*0074*/ 	.byte	0x04, 0x29
        /*0076*/ 	.short	(.L_42 - .L_41)


	//   ....[0]....
.L_41:
        /*0078*/ 	.word	0xffffffff


	//   ....[1]....
        /*007c*/ 	.word	0xffffffff


	//   ....[2]....
        /*0080*/ 	.word	0xffffffff


	//   ....[3]....
        /*0084*/ 	.word	0xffffffff


	//   ....[4]....
        /*0088*/ 	.word	0xffffffff


	//   ....[5]....
        /*008c*/ 	.word	0xffffffff


	//   ....[6]....
        /*0090*/ 	.word	0xffffffff


	//   ....[7]....
        /*0094*/ 	.word	0xffffffff


	//   ....[8]....
        /*0098*/ 	.word	0xffffffff


	//   ....[9]....
        /*009c*/ 	.word	0xffffffff


	//   ....[10]....
        /*00a0*/ 	.word	0xffffffff


	//   ....[11]....
        /*00a4*/ 	.word	0xffffffff


	//   ....[12]....
        /*00a8*/ 	.word	0xffffffff


	//----- nvinfo : EIATTR_COOP_GROUP_INSTR_OFFSETS
	.align		4
.L_42:
        /*00ac*/ 	.byte	0x04, 0x28
        /*00ae*/ 	.short	(.L_44 - .L_43)


	//   ....[0]....
.L_43:
        /*00b0*/ 	.word	0x00000090


	//   ....[1]....
        /*00b4*/ 	.word	0x000004d0


	//   ....[2]....
        /*00b8*/ 	.word	0x00000600


	//   ....[3]....
        /*00bc*/ 	.word	0x000007a0


	//   ....[4]....
        /*00c0*/ 	.word	0x000008a0


	//   ....[5]....
        /*00c4*/ 	.word	0x00000a10


	//   ....[6]....
        /*00c8*/ 	.word	0x00000bb0


	//   ....[7]....
        /*00cc*/ 	.word	0x00001c80


	//   ....[8]....
        /*00d0*/ 	.word	0x00002940


	//   ....[9]....
        /*00d4*/ 	.word	0x00002b50


	//   ....[10]....
        /*00d8*/ 	.word	0x00002b80


	//   ....[11]....
        /*00dc*/ 	.word	0x000034c0


	//   ....[12]....
        /*00e0*/ 	.word	0x000036f0


	//----- nvinfo : EIATTR_VRC_CTA_INIT_COUNT
	.align		4
.L_44:
        /*00e4*/ 	.byte	0x02, 0x4a
        /*00e6*/ 	.byte	0x80
	.zero		1


	//----- nvinfo : EIATTR_SYSCALL_OFFSETS
	.align		4
        /*00e8*/ 	.byte	0x04, 0x46
        /*00ea*/ 	.short	(.L_46 - .L_45)


	//   ....[0]....
.L_45:
        /*00ec*/ 	.word	0x000050b0


	//   ....[1]....
        /*00f0*/ 	.word	0x000051f0


	//   ....[2]....
        /*00f4*/ 	.word	0x000059f0


	//   ....[3]....
        /*00f8*/ 	.word	0x000067a0


	//   ....[4]....
        /*00fc*/ 	.word	0x000074e0


	//   ....[5]....
        /*0100*/ 	.word	0x00008250


	//----- nvinfo : EIATTR_MBARRIER_INSTR_OFFSETS
	.align		4
.L_46:
        /*0104*/ 	.byte	0x04, 0x39
        /*0106*/ 	.short	(.L_48 - .L_47)


	//   ....[0]....
.L_47:
        /*0108*/ 	.word	0x000005b0
        /*010c*/ 	.word	0x000000ff
        /*0110*/ 	.word	0x00000000
        /*0114*/ 	.short	0x0100
        /*0116*/ 	.byte	0x05
	.zero		1


	//   ....[1]....
        /*0118*/ 	.word	0x000005c0
        /*011c*/ 	.word	0x000000ff
        /*0120*/ 	.word	0x00000010
        /*0124*/ 	.short	0x0100
        /*0126*/ 	.byte	0x05
	.zero		1


	//   ....[2]....
        /*0128*/ 	.word	0x000005d0
        /*012c*/ 	.word	0x000000ff
        /*0130*/ 	.word	0x00000008
        /*0134*/ 	.short	0x0100
        /*0136*/ 	.byte	0x05
	.zero		1


	//   ....[3]....
        /*0138*/ 	.word	0x000005e0
        /*013c*/ 	.word	0x000000ff
        /*0140*/ 	.word	0x00000018
        /*0144*/ 	.short	0x0100
        /*0146*/ 	.byte	0x05
	.zero		1


	//   ....[4]....
        /*0148*/ 	.word	0x00000710
        /*014c*/ 	.word	0x000000ff
        /*0150*/ 	.word	0x00000020
        /*0154*/ 	.short	0x0100
        /*0156*/ 	.byte	0x07
	.zero		1


	//   ....[5]....
        /*0158*/ 	.word	0x00000720
        /*015c*/ 	.word	0x000000ff
        /*0160*/ 	.word	0x00000040
        /*0164*/ 	.short	0x0100
        /*0166*/ 	.byte	0x07
	.zero		1


	//   ....[6]....
        /*0168*/ 	.word	0x00000730
        /*016c*/ 	.word	0x000000ff
        /*0170*/ 	.word	0x00000028
        /*0174*/ 	.short	0x0100
        /*0176*/ 	.byte	0x07
	.zero		1


	//   ....[7]....
        /*0178*/ 	.word	0x00000740
        /*017c*/ 	.word	0x000000ff
        /*0180*/ 	.word	0x00000048
        /*0184*/ 	.short	0x0100
        /*0186*/ 	.byte	0x07
	.zero		1


	//   ....[8]....
        /*0188*/ 	.word	0x00000750
        /*018c*/ 	.word	0x000000ff
        /*0190*/ 	.word	0x00000030
        /*0194*/ 	.short	0x0100
        /*0196*/ 	.byte	0x07
	.zero		1


	//   ....[9]....
        /*0198*/ 	.word	0x00000760
        /*019c*/ 	.word	0x000000ff
        /*01a0*/ 	.word	0x00000050
        /*01a4*/ 	.short	0x0100
        /*01a6*/ 	.byte	0x07
	.zero		1


	//   ....[10]....
        /*01a8*/ 	.word	0x00000770
        /*01ac*/ 	.word	0x000000ff
        /*01b0*/ 	.word	0x00000038
        /*01b4*/ 	.short	0x0100
        /*01b6*/ 	.byte	0x07
	.zero		1


	//   ....[11]....
        /*01b8*/ 	.word	0x00000780
        /*01bc*/ 	.word	0x000000ff
        /*01c0*/ 	.word	0x00000058
        /*01c4*/ 	.short	0x0100
        /*01c6*/ 	.byte	0x07
	.zero		1


	//   ....[12]....
        /*01c8*/ 	.word	0x00000870
        /*01cc*/ 	.word	0x000000ff
        /*01d0*/ 	.word	0x00000060
        /*01d4*/ 	.short	0x0100
        /*01d6*/ 	.byte	0x05
	.zero		1


	//   ....[13]....
        /*01d8*/ 	.word	0x00000880
        /*01dc*/ 	.word	0x000000ff
        /*01e0*/ 	.word	0x00000068
        /*01e4*/ 	.short	0x0100
        /*01e6*/ 	.byte	0x05
	.zero		1


	//   ....[14]....
        /*01e8*/ 	.word	0x000009c0
        /*01ec*/ 	.word	0x000000ff
        /*01f0*/ 	.word	0x00000070
        /*01f4*/ 	.short	0x0100
        /*01f6*/ 	.byte	0x05
	.zero		1


	//   ....[15]....
        /*01f8*/ 	.word	0x000009d0
        /*01fc*/ 	.word	0x000000ff
        /*0200*/ 	.word	0x00000080
        /*0204*/ 	.short	0x0100
        /*0206*/ 	.byte	0x05
	.zero		1


	//   ....[16]....
        /*0208*/ 	.word	0x000009e0
        /*020c*/ 	.word	0x000000ff
        /*0210*/ 	.word	0x00000078
        /*0214*/ 	.short	0x0100
        /*0216*/ 	.byte	0x05
	.zero		1


	//   ....[17]....
        /*0218*/ 	.word	0x000009f0
        /*021c*/ 	.word	0x000000ff
        /*0220*/ 	.word	0x00000088
        /*0224*/ 	.short	0x0100
        /*0226*/ 	.byte	0x05
	.zero		1


	//   ....[18]....
        /*0228*/ 	.word	0x00000b20
        /*022c*/ 	.word	0x000000ff
        /*0230*/ 	.word	0x00000090
        /*0234*/ 	.short	0x0100
        /*0236*/ 	.byte	0x07
	.zero		1


	//   ....[19]....
        /*0238*/ 	.word	0x00000b30
        /*023c*/ 	.word	0x000000ff
        /*0240*/ 	.word	0x000000b0
        /*0244*/ 	.short	0x0100
        /*0246*/ 	.byte	0x07
	.zero		1


	//   ....[20]....
        /*0248*/ 	.word	0x00000b40
        /*024c*/ 	.word	0x000000ff
        /*0250*/ 	.word	0x00000098
        /*0254*/ 	.short	0x0100
        /*0256*/ 	.byte	0x07
	.zero		1


	//   ....[21]....
        /*0258*/ 	.word	0x00000b50
        /*025c*/ 	.word	0x000000ff
        /*0260*/ 	.word	0x000000b8
        /*0264*/ 	.short	0x0100
        /*0266*/ 	.byte	0x07
	.zero		1


	//   ....[22]....
        /*0268*/ 	.word	0x00000b60
        /*026c*/ 	.word	0x000000ff
        /*0270*/ 	.word	0x000000a0
        /*0274*/ 	.short	0x0100
        /*0276*/ 	.byte	0x07
	.zero		1


	//   ....[23]....
        /*0278*/ 	.word	0x00000b70
        /*027c*/ 	.word	0x000000ff
        /*0280*/ 	.word	0x000000c0
        /*0284*/ 	.short	0x0100
        /*0286*/ 	.byte	0x07
	.zero		1


	//   ....[24]....
        /*0288*/ 	.word	0x00000b80
        /*028c*/ 	.word	0x000000ff
        /*0290*/ 	.word	0x000000a8
        /*0294*/ 	.short	0x0100
        /*0296*/ 	.byte	0x07
	.zero		1


	//   ....[25]....
        /*0298*/ 	.word	0x00000b90
        /*029c*/ 	.word	0x000000ff
        /*02a0*/ 	.word	0x000000c8
        /*02a4*/ 	.short	0x0100
        /*02a6*/ 	.byte	0x07
	.zero		1


	//   ....[26]....
        /*02a8*/ 	.word	0x00000c80
        /*02ac*/ 	.word	0x000000ff
        /*02b0*/ 	.word	0x000000d0
        /*02b4*/ 	.short	0x0100
        /*02b6*/ 	.byte	0x05
	.zero		1


	//   ....[27]....
        /*02b8*/ 	.word	0x00000c90
        /*02bc*/ 	.word	0x000000ff
        /*02c0*/ 	.word	0x000000e0
        /*02c4*/ 	.short	0x0100
        /*02c6*/ 	.byte	0x05
	.zero		1


	//   ....[28]....
        /*02c8*/ 	.word	0x00000ca0
        /*02cc*/ 	.word	0x000000ff
        /*02d0*/ 	.word	0x000000d8
        /*02d4*/ 	.short	0x0100
        /*02d6*/ 	.byte	0x05
	.zero		1


	//   ....[29]....
        /*02d8*/ 	.word	0x00000cb0
        /*02dc*/ 	.word	0x000000ff
        /*02e0*/ 	.word	0x000000e8
        /*02e4*/ 	.short	0x0100
        /*02e6*/ 	.byte	0x05
	.zero		1


	//   ....[30]....
        /*02e8*/ 	.word	0x00001580
        /*02ec*/ 	.word	0x00000003
        /*02f0*/ 	.word	0x000000e0
        /*02f4*/ 	.short	0x010a
        /*02f6*/ 	.byte	0xff
	.zero		1


	//   ....[31]....
        /*02f8*/ 	.word	0x000015b0
        /*02fc*/ 	.word	0x00000003
        /*0300*/ 	.word	0x000000d0
        /*0304*/ 	.short	0x0101
        /*0306*/ 	.byte	0xff
	.zero		1


	//   ....[32]....
        /*0308*/ 	.word	0x00001680
        /*030c*/ 	.word	0x000000ff
        /*0310*/ 	.word	0x00000010
        /*0314*/ 	.short	0x010a
        /*0316*/ 	.byte	0x08
	.zero		1


	//   ....[33]....
        /*0318*/ 	.word	0x00001720
        /*031c*/ 	.word	0x000000ff
        /*0320*/ 	.word	0x00000010
        /*0324*/ 	.short	0x010a
        /*0326*/ 	.byte	0x21
	.zero		1


	//   ....[34]....
        /*0328*/ 	.word	0x00001870
        /*032c*/ 	.word	0x000000ff
        /*0330*/ 	.word	0x00000010
        /*0334*/ 	.short	0x010a
        /*0336*/ 	.byte	0x08
	.zero		1


	//   ....[35]....
        /*0338*/ 	.word	0x00001980
        /*033c*/ 	.word	0x000000ff
        /*0340*/ 	.word	0x00000068
        /*0344*/ 	.short	0x0101
        /*0346*/ 	.byte	0x04
	.zero		1


	//   ....[36]....
        /*0348*/ 	.word	0x000019a0
        /*034c*/ 	.word	0x000000ff
        /*0350*/ 	.word	0x00000010
        /*0354*/ 	.short	0x010a
        /*0356*/ 	.byte	0x08
	.zero		1


	//   ....[37]....
        /*0358*/ 	.word	0x00001a20
        /*035c*/ 	.word	0x000000ff
        /*0360*/ 	.word	0x00000010
        /*0364*/ 	.short	0x010a
        /*0366*/ 	.byte	0x11
	.zero		1


	//   ....[38]....
        /*0368*/ 	.word	0x00001b70
        /*036c*/ 	.word	0x000000ff
        /*0370*/ 	.word	0x00000010
        /*0374*/ 	.short	0x010a
        /*0376*/ 	.byte	0x08
	.zero		1


	//   ....[39]....
        /*0378*/ 	.word	0x00001cb0
        /*037c*/ 	.word	0x00000002
        /*0380*/ 	.word	0x00000070
        /*0384*/ 	.short	0x010a
        /*0386*/ 	.byte	0xff
	.zero		1


	//   ....[40]....
        /*0388*/ 	.word	0x00001d70
        /*038c*/ 	.word	0x00000002
        /*0390*/ 	.word	0x00000000
        /*0394*/ 	.short	0x0101
        /*0396*/ 	.byte	0xff
	.zero		1


	//   ....[41]....
        /*0398*/ 	.word	0x000022d0
        /*039c*/ 	.word	0x000000ff
        /*03a0*/ 	.word	0x00000000
        /*03a4*/ 	.short	0x010a
        /*03a6*/ 	.byte	0x04
	.zero		1


	//   ....[42]....
        /*03a8*/ 	.word	0x00002370
        /*03ac*/ 	.word	0x00000000
        /*03b0*/ 	.word	0x00000000
        /*03b4*/ 	.short	0x010a
        /*03b6*/ 	.byte	0xff
	.zero		1


	//   ....[43]....
        /*03b8*/ 	.word	0x00002490
        /*03bc*/ 	.word	0x00000000
        /*03c0*/ 	.word	0x000000d0
        /*03c4*/ 	.short	0x010a
        /*03c6*/ 	.byte	0xff
	.zero		1


	//   ....[44]....
        /*03c8*/ 	.word	0x000024f0
        /*03cc*/ 	.word	0x00000004
        /*03d0*/ 	.word	0x00000000
        /*03d4*/ 	.short	0x0101
        /*03d6*/ 	.byte	0xff
	.zero		1


	//   ....[45]....
        /*03d8*/ 	.word	0x00002510
        /*03dc*/ 	.word	0x000000ff
        /*03e0*/ 	.word	0x00000080
        /*03e4*/ 	.short	0x010a
        /*03e6*/ 	.byte	0x05
	.zero		1


	//   ....[46]....
        /*03e8*/ 	.word	0x00002630
        /*03ec*/ 	.word	0x00000000
        /*03f0*/ 	.word	0x00000070
        /*03f4*/ 	.short	0x010a
        /*03f6*/ 	.byte	0xff
	.zero		1


	//   ....[47]....
        /*03f8*/ 	.word	0x00002740
        /*03fc*/ 	.word	0x00000000
        /*0400*/ 	.word	0x00000000
        /*0404*/ 	.short	0x0101
        /*0406*/ 	.byte	0xff
	.zero		1


	//   ....[48]....
        /*0408*/ 	.word	0x000027d0
        /*040c*/ 	.word	0x000000ff
        /*0410*/ 	.word	0x00000080
        /*0414*/ 	.short	0x0106
        /*0416*/ 	.byte	0x05
	.zero		1


	//   ....[49]....
        /*0418*/ 	.word	0x000027f0
        /*041c*/ 	.word	0x000000ff
        /*0420*/ 	.word	0x00000080
        /*0424*/ 	.short	0x010a
        /*0426*/ 	.byte	0x05
	.zero		1


	//   ....[50]....
        /*0428*/ 	.word	0x00002880
        /*042c*/ 	.word	0x000000ff
        /*0430*/ 	.word	0x00000080
        /*0434*/ 	.short	0x0106
        /*0436*/ 	.byte	0x04
	.zero		1


	//   ....[51]....
        /*0438*/ 	.word	0x000028c0
        /*043c*/ 	.word	0x00000000
        /*0440*/ 	.word	0x00000080
        /*0444*/ 	.short	0x010a
        /*0446*/ 	.byte	0xff
	.zero		1


	//   ....[52]....
        /*0448*/ 	.word	0x00002da0
        /*044c*/ 	.word	0x00000000
        /*0450*/ 	.word	0x00000070
        /*0454*/ 	.short	0x010a
        /*0456*/ 	.byte	0xff
	.zero		1


	//   ....[53]....
        /*0458*/ 	.word	0x00002ea0
        /*045c*/ 	.word	0x00000003
        /*0460*/ 	.word	0x00000000
        /*0464*/ 	.short	0x0101
        /*0466*/ 	.byte	0xff
	.zero		1


	//   ....[54]....
        /*0468*/ 	.word	0x00002eb0
        /*046c*/ 	.word	0x000000ff
        /*0470*/ 	.word	0x00000000
        /*0474*/ 	.short	0x010a
        /*0476*/ 	.byte	0x04
	.zero		1


	//   ....[55]....
        /*0478*/ 	.word	0x00002ed0
        /*047c*/ 	.word	0x000000ff
        /*0480*/ 	.word	0x000000b0
        /*0484*/ 	.short	0x010a
        /*0486*/ 	.byte	0x09
	.zero		1


	//   ....[56]....
        /*0488*/ 	.word	0x00003010
        /*048c*/ 	.word	0x000000ff
        /*0490*/ 	.word	0x00000000
        /*0494*/ 	.short	0x010a
        /*0496*/ 	.byte	0x07
	.zero		1


	//   ....[57]....
        /*0498*/ 	.word	0x00003140
        /*049c*/ 	.word	0x000000ff
        /*04a0*/ 	.word	0x00000000
        /*04a4*/ 	.short	0x010a
        /*04a6*/ 	.byte	0x04
	.zero		1


	//   ....[58]....
        /*04a8*/ 	.word	0x000032f0
        /*04ac*/ 	.word	0x000000ff
        /*04b0*/ 	.word	0x00000000
        /*04b4*/ 	.short	0x010a
        /*04b6*/ 	.byte	0x05
	.zero		1


	//   ....[59]....
        /*04b8*/ 	.word	0x00003380
        /*04bc*/ 	.word	0x000000ff
        /*04c0*/ 	.word	0x00000000
        /*04c4*/ 	.short	0x010a
        /*04c6*/ 	.byte	0x05
	.zero		1


	//   ....[60]....
        /*04c8*/ 	.word	0x00003410
        /*04cc*/ 	.word	0x000000ff
        /*04d0*/ 	.word	0x00000000
        /*04d4*/ 	.short	0x010a
        /*04d6*/ 	.byte	0x05
	.zero		1


	//   ....[61]....
        /*04d8*/ 	.word	0x000034a0
        /*04dc*/ 	.word	0x000000ff
        /*04e0*/ 	.word	0x00000000
        /*04e4*/ 	.short	0x010a
        /*04e6*/ 	.byte	0x07
	.zero		1


	//   ....[62]....
        /*04e8*/ 	.word	0x00003920
        /*04ec*/ 	.word	0x00000000
        /*04f0*/ 	.word	0x00000070
        /*04f4*/ 	.short	0x010a
        /*04f6*/ 	.byte	0xff
	.zero		1


	//   ....[63]....
        /*04f8*/ 	.word	0x000039e0
        /*04fc*/ 	.word	0x00000000
        /*0500*/ 	.word	0x00000000
        /*0504*/ 	.short	0x0101
        /*0506*/ 	.byte	0xff
	.zero		1


	//   ....[64]....
        /*0508*/ 	.word	0x00003d00
        /*050c*/ 	.word	0x000000ff
        /*0510*/ 	.word	0x00000068
        /*0514*/ 	.short	0x010a
        /*0516*/ 	.byte	0x07
	.zero		1


	//   ....[65]....
        /*0518*/ 	.word	0x00003ef0
        /*051c*/ 	.word	0x000000ff
        /*0520*/ 	.word	0x00000040
        /*0524*/ 	.short	0x010a
        /*0526*/ 	.byte	0x07
	.zero		1


	//   ....[66]....
        /*0528*/ 	.word	0x00004060
        /*052c*/ 	.word	0x000000ff
        /*0530*/ 	.word	0x00000020
        /*0534*/ 	.short	0x010b
        /*0536*/ 	.byte	0x07
	.zero		1


	//   ....[67]....
        /*0538*/ 	.word	0x00004070
        /*053c*/ 	.word	0x000000ff
        /*0540*/ 	.word	0x00000000
        /*0544*/ 	.short	0x0101
        /*0546*/ 	.byte	0x08
	.zero		1


	//   ....[68]....
        /*0548*/ 	.word	0x00004090
        /*054c*/ 	.word	0x000000ff
        /*0550*/ 	.word	0x00000048
        /*0554*/ 	.short	0x010a
        /*0556*/ 	.byte	0x07
	.zero		1


	//   ....[69]....
        /*0558*/ 	.word	0x000041f0
        /*055c*/ 	.word	0x000000ff
        /*0560*/ 	.word	0x00000028
        /*0564*/ 	.short	0x010b
        /*0566*/ 	.byte	0x07
	.zero		1


	//   ....[70]....
        /*0568*/ 	.word	0x00004200
        /*056c*/ 	.word	0x000000ff
        /*0570*/ 	.word	0x00000000
        /*0574*/ 	.short	0x0101
        /*0576*/ 	.byte	0x08
	.zero		1


	//   ....[71]....
        /*0578*/ 	.word	0x00004210
        /*057c*/ 	.word	0x000000ff
        /*0580*/ 	.word	0x00000050
        /*0584*/ 	.short	0x010a
        /*0586*/ 	.byte	0x07
	.zero		1


	//   ....[72]....
        /*0588*/ 	.word	0x000043b0
        /*058c*/ 	.word	0x000000ff
        /*0590*/ 	.word	0x00000030
        /*0594*/ 	.short	0x010b
        /*0596*/ 	.byte	0x07
	.zero		1


	//   ....[73]....
        /*0598*/ 	.word	0x00004420
        /*059c*/ 	.word	0x000000ff
        /*05a0*/ 	.word	0x00000000
        /*05a4*/ 	.short	0x0101
        /*05a6*/ 	.byte	0x08
	.zero		1


	//   ....[74]....
        /*05a8*/ 	.word	0x00004450
        /*05ac*/ 	.word	0x000000ff
        /*05b0*/ 	.word	0x00000058
        /*05b4*/ 	.short	0x010a
        /*05b6*/ 	.byte	0x07
	.zero		1


	//   ....[75]....
        /*05b8*/ 	.word	0x00004660
        /*05bc*/ 	.word	0x000000ff
        /*05c0*/ 	.word	0x00000038
        /*05c4*/ 	.short	0x010b
        /*05c6*/ 	.byte	0x07
	.zero		1


	//   ....[76]....
        /*05c8*/ 	.word	0x00004680
        /*05cc*/ 	.word	0x000000ff
        /*05d0*/ 	.word	0x00000000
        /*05d4*/ 	.short	0x0101
        /*05d6*/ 	.byte	0x0d
	.zero		1


	//   ....[77]....
        /*05d8*/ 	.word	0x000046b0
        /*05dc*/ 	.word	0x000000ff
        /*05e0*/ 	.word	0x00000040
        /*05e4*/ 	.short	0x010a
        /*05e6*/ 	.byte	0x07
	.zero		1


	//   ....[78]....
        /*05e8*/ 	.word	0x000046d0
        /*05ec*/ 	.word	0x000000ff
        /*05f0*/ 	.word	0x00000048
        /*05f4*/ 	.short	0x010a
        /*05f6*/ 	.byte	0x07
	.zero		1


	//   ....[79]....
        /*05f8*/ 	.word	0x000046f0
        /*05fc*/ 	.word	0x000000ff
        /*0600*/ 	.word	0x00000050
        /*0604*/ 	.short	0x010a
        /*0606*/ 	.byte	0x07
	.zero		1


	//   ....[80]....
        /*0608*/ 	.word	0x00004730
        /*060c*/ 	.word	0x00000000
        /*0610*/ 	.word	0x00000058
        /*0614*/ 	.short	0x010a
        /*0616*/ 	.byte	0xff
	.zero		1


	//   ....[81]....
        /*0618*/ 	.word	0x00004a80
        /*061c*/ 	.word	0x00000000
        /*0620*/ 	.word	0x00000070
        /*0624*/ 	.short	0x010a
        /*0626*/ 	.byte	0xff
	.zero		1


	//   ....[82]....
        /*0628*/ 	.word	0x00004b90
        /*062c*/ 	.word	0x00000000
        /*0630*/ 	.word	0x00000000
        /*0634*/ 	.short	0x0101
        /*0636*/ 	.byte	0xff
	.zero		1


	//   ....[83]....
        /*0638*/ 	.word	0x000055e0
        /*063c*/ 	.word	0x00000000
        /*0640*/ 	.word	0x00000020
        /*0644*/ 	.short	0x010a
        /*0646*/ 	.byte	0xff
	.zero		1


	//   ....[84]....
        /*0648*/ 	.word	0x00005650
        /*064c*/ 	.word	0x0000006c
        /*0650*/ 	.word	0x00000090
        /*0654*/ 	.short	0x010a
        /*0656*/ 	.byte	0xff
	.zero		1


	//   ....[85]....
        /*0658*/ 	.word	0x00005730
        /*065c*/ 	.word	0x00000000
        /*0660*/ 	.word	0x00000020
        /*0664*/ 	.short	0x010a
        /*0666*/ 	.byte	0xff
	.zero		1


	//   ....[86]....
        /*0668*/ 	.word	0x00005850
        /*066c*/ 	.word	0x00000000
        /*0670*/ 	.word	0x00000000
        /*0674*/ 	.short	0x0101
        /*0676*/ 	.byte	0xff
	.zero		1


	//   ....[87]....
        /*0678*/ 	.word	0x000058d0
        /*067c*/ 	.word	0x0000006c
        /*0680*/ 	.word	0x00000090
        /*0684*/ 	.short	0x010a
        /*0686*/ 	.byte	0xff
	.zero		1


	//   ....[88]....
        /*0688*/ 	.word	0x00006450
        /*068c*/ 	.word	0x00000037
        /*0690*/ 	.word	0x00000020
        /*0694*/ 	.short	0x010a
        /*0696*/ 	.byte	0xff
	.zero		1


	//   ....[89]....
        /*0698*/ 	.word	0x00006500
        /*069c*/ 	.word	0x00000037
        /*06a0*/ 	.word	0x00000020
        /*06a4*/ 	.short	0x010a
        /*06a6*/ 	.byte	0xff
	.zero		1


	//   ....[90]....
        /*06a8*/ 	.word	0x00006620
        /*06ac*/ 	.word	0x00000000
        /*06b0*/ 	.word	0x00000000
        /*06b4*/ 	.short	0x0101
        /*06b6*/ 	.byte	0xff
	.zero		1


	//   ....[91]....
        /*06b8*/ 	.word	0x00007190
        /*06bc*/ 	.word	0x00000049
        /*06c0*/ 	.word	0x00000020
        /*06c4*/ 	.short	0x010a
        /*06c6*/ 	.byte	0xff
	.zero		1


	//   ....[92]....
        /*06c8*/ 	.word	0x00007240
        /*06cc*/ 	.word	0x00000049
        /*06d0*/ 	.word	0x00000020
        /*06d4*/ 	.short	0x010a
        /*06d6*/ 	.byte	0xff
	.zero		1


	//   ....[93]....
        /*06d8*/ 	.word	0x00007360
        /*06dc*/ 	.word	0x00000002
        /*06e0*/ 	.word	0x00000000
        /*06e4*/ 	.short	0x0101
        /*06e6*/ 	.byte	0xff
	.zero		1


	//   ....[94]....
        /*06e8*/ 	.word	0x00007f00
        /*06ec*/ 	.word	0x0000004c
        /*06f0*/ 	.word	0x00000020
        /*06f4*/ 	.short	0x010a
        /*06f6*/ 	.byte	0xff
	.zero		1


	//   ....[95]....
        /*06f8*/ 	.word	0x00007fb0
        /*06fc*/ 	.word	0x0000004c
        /*0700*/ 	.word	0x00000020
        /*0704*/ 	.short	0x010a
        /*0706*/ 	.byte	0xff
	.zero		1


	//   ....[96]....
        /*0708*/ 	.word	0x000080d0
        /*070c*/ 	.word	0x00000000
        /*0710*/ 	.word	0x00000000
        /*0714*/ 	.short	0x0101
        /*0716*/ 	.byte	0xff
	.zero		1


	//   ....[97]....
        /*0718*/ 	.word	0x00008480
        /*071c*/ 	.word	0x000000ff
        /*0720*/ 	.word	0x00000000
        /*0724*/ 	.short	0x0101
        /*0726*/ 	.byte	0x05
	.zero		1


	//   ....[98]....
        /*0728*/ 	.word	0x00008dc0
        /*072c*/ 	.word	0x00000003
        /*0730*/ 	.word	0x000000e0
        /*0734*/ 	.short	0x010a
        /*0736*/ 	.byte	0xff
	.zero		1


	//   ....[99]....
        /*0738*/ 	.word	0x00008e20
        /*073c*/ 	.word	0x00000002
        /*0740*/ 	.word	0x00000010
        /*0744*/ 	.short	0x010a
        /*0746*/ 	.byte	0xff
	.zero		1


	//   ....[100]....
        /*0748*/ 	.word	0x00008e80
        /*074c*/ 	.word	0x00000002
        /*0750*/ 	.word	0x00000010
        /*0754*/ 	.short	0x010a
        /*0756*/ 	.byte	0xff
	.zero		1


	//   ....[101]....
        /*0758*/ 	.word	0x00008ed0
        /*075c*/ 	.word	0x00000002
        /*0760*/ 	.word	0x00000070
        /*0764*/ 	.short	0x010a
        /*0766*/ 	.byte	0xff
	.zero		1


	//   ....[102]....
        /*0768*/ 	.word	0x00008f30
        /*076c*/ 	.word	0x00000000
        /*0770*/ 	.word	0x00000000
        /*0774*/ 	.short	0x010a
        /*0776*/ 	.byte	0xff
	.zero		1


	//   ....[103]....
        /*0778*/ 	.word	0x00008f80
        /*077c*/ 	.word	0x00000000
        /*0780*/ 	.word	0x000000d0
        /*0784*/ 	.short	0x010a
        /*0786*/ 	.byte	0xff
	.zero		1


	//   ....[104]....
        /*0788*/ 	.word	0x00008fe0
        /*078c*/ 	.word	0x00000000
        /*0790*/ 	.word	0x00000080
        /*0794*/ 	.short	0x010a
        /*0796*/ 	.byte	0xff
	.zero		1


	//   ....[105]....
        /*0798*/ 	.word	0x00009030
        /*079c*/ 	.word	0x00000000
        /*07a0*/ 	.word	0x00000070
        /*07a4*/ 	.short	0x010a
        /*07a6*/ 	.byte	0xff
	.zero		1


	//   ....[106]....
        /*07a8*/ 	.word	0x00009090
        /*07ac*/ 	.word	0x00000000
        /*07b0*/ 	.word	0x00000080
        /*07b4*/ 	.short	0x010a
        /*07b6*/ 	.byte	0xff
	.zero		1


	//   ....[107]....
        /*07b8*/ 	.word	0x000090e0
        /*07bc*/ 	.word	0x00000000
        /*07c0*/ 	.word	0x00000070
        /*07c4*/ 	.short	0x010a
        /*07c6*/ 	.byte	0xff
	.zero		1


	//   ....[108]....
        /*07c8*/ 	.word	0x00009140
        /*07cc*/ 	.word	0x00000003
        /*07d0*/ 	.word	0x000000b0
        /*07d4*/ 	.short	0x010a
        /*07d6*/ 	.byte	0xff
	.zero		1


	//   ....[109]....
        /*07d8*/ 	.word	0x000091a0
        /*07dc*/ 	.word	0x00000000
        /*07e0*/ 	.word	0x00000000
        /*07e4*/ 	.short	0x010a
        /*07e6*/ 	.byte	0xff
	.zero		1


	//   ....[110]....
        /*07e8*/ 	.word	0x00009200
        /*07ec*/ 	.word	0x00000000
        /*07f0*/ 	.word	0x00000000
        /*07f4*/ 	.short	0x010a
        /*07f6*/ 	.byte	0xff
	.zero		1


	//   ....[111]....
        /*07f8*/ 	.word	0x00009260
        /*07fc*/ 	.word	0x00000000
        /*0800*/ 	.word	0x00000000
        /*0804*/ 	.short	0x010a
        /*0806*/ 	.byte	0xff
	.zero		1


	//   ....[112]....
        /*0808*/ 	.word	0x000092c0
        /*080c*/ 	.word	0x00000000
        /*0810*/ 	.word	0x00000000
        /*0814*/ 	.short	0x010a
        /*0816*/ 	.byte	0xff
	.zero		1


	//   ....[113]....
        /*0818*/ 	.word	0x00009320
        /*081c*/ 	.word	0x00000000
        /*0820*/ 	.word	0x00000000
        /*0824*/ 	.short	0x010a
        /*0826*/ 	.byte	0xff
	.zero		1


	//   ....[114]....
        /*0828*/ 	.word	0x00009370
        /*082c*/ 	.word	0x00000000
        /*0830*/ 	.word	0x00000070
        /*0834*/ 	.short	0x010a
        /*0836*/ 	.byte	0xff
	.zero		1


	//   ....[115]....
        /*0838*/ 	.word	0x000093d0
        /*083c*/ 	.word	0x00000000
        /*0840*/ 	.word	0x00000068
        /*0844*/ 	.short	0x010a
        /*0846*/ 	.byte	0xff
	.zero		1


	//   ....[116]....
        /*0848*/ 	.word	0x00009430
        /*084c*/ 	.word	0x00000003
        /*0850*/ 	.word	0x00000040
        /*0854*/ 	.short	0x010a
        /*0856*/ 	.byte	0xff
	.zero		1


	//   ....[117]....
        /*0858*/ 	.word	0x00009490
        /*085c*/ 	.word	0x00000003
        /*0860*/ 	.word	0x00000048
        /*0864*/ 	.short	0x010a
        /*0866*/ 	.byte	0xff
	.zero		1


	//   ....[118]....
        /*0868*/ 	.word	0x000094f0
        /*086c*/ 	.word	0x00000003
        /*0870*/ 	.word	0x00000050
        /*0874*/ 	.short	0x010a
        /*0876*/ 	.byte	0xff
	.zero		1


	//   ....[119]....
        /*0878*/ 	.word	0x00009550
        /*087c*/ 	.word	0x00000003
        /*0880*/ 	.word	0x00000058
        /*0884*/ 	.short	0x010a
        /*0886*/ 	.byte	0xff
	.zero		1


	//   ....[120]....
        /*0888*/ 	.word	0x000095b0
        /*088c*/ 	.word	0x00000000
        /*0890*/ 	.word	0x00000040
        /*0894*/ 	.short	0x010a
        /*0896*/ 	.byte	0xff
	.zero		1


	//   ....[121]....
        /*0898*/ 	.word	0x00009610
        /*089c*/ 	.word	0x00000000
        /*08a0*/ 	.word	0x00000048
        /*08a4*/ 	.short	0x010a
        /*08a6*/ 	.byte	0xff
	.zero		1


	//   ....[122]....
        /*08a8*/ 	.word	0x00009670
        /*08ac*/ 	.word	0x00000000
        /*08b0*/ 	.word	0x00000050
        /*08b4*/ 	.short	0x010a
        /*08b6*/ 	.byte	0xff
	.zero		1


	//   ....[123]....
        /*08b8*/ 	.word	0x000096c0
        /*08bc*/ 	.word	0x00000000
        /*08c0*/ 	.word	0x00000070
        /*08c4*/ 	.short	0x010a
        /*08c6*/ 	.byte	0xff
	.zero		1


	//   ....[124]....
        /*08c8*/ 	.word	0x00009710
        /*08cc*/ 	.word	0x00000000
        /*08d0*/ 	.word	0x00000020
        /*08d4*/ 	.short	0x010a
        /*08d6*/ 	.byte	0xff
	.zero		1


	//   ....[125]....
        /*08d8*/ 	.word	0x00009760
        /*08dc*/ 	.word	0x0000006c
        /*08e0*/ 	.word	0x00000090
        /*08e4*/ 	.short	0x010a
        /*08e6*/ 	.byte	0xff
	.zero		1


	//   ....[126]....
        /*08e8*/ 	.word	0x000097b0
        /*08ec*/ 	.word	0x00000037
        /*08f0*/ 	.word	0x00000020
        /*08f4*/ 	.short	0x010a
        /*08f6*/ 	.byte	0xff
	.zero		1


	//   ....[127]....
        /*08f8*/ 	.word	0x00009800
        /*08fc*/ 	.word	0x00000049
        /*0900*/ 	.word	0x00000020
        /*0904*/ 	.short	0x010a
        /*0906*/ 	.byte	0xff
	.zero		1


	//   ....[128]....
        /*0908*/ 	.word	0x00009850
        /*090c*/ 	.word	0x0000004c
        /*0910*/ 	.word	0x00000020
        /*0914*/ 	.short	0x010a
        /*0916*/ 	.byte	0xff
	.zero		1


	//----- nvinfo : EIATTR_NUM_MBARRIERS
	.align		4
.L_48:
        /*0918*/ 	.byte	0x03, 0x38
        /*091a*/ 	.short	0x001e


	//----- nvinfo : EIATTR_EXIT_INSTR_OFFSETS
	.align		4
        /*091c*/ 	.byte	0x04, 0x1c
        /*091e*/ 	.short	(.L_50 - .L_49)


	//   ....[0]....
.L_49:
        /*0920*/ 	.word	0x000023a0


	//   ....[1]....
        /*0924*/ 	.word	0x00002890


	//   ....[2]....
        /*0928*/ 	.word	0x000028f0


	//   ....[3]....
        /*092c*/ 	.word	0x00003700


	//   ....[4]....
        /*0930*/ 	.word	0x00004760


	//   ....[5]....
        /*0934*/ 	.word	0x000047a0


	//   ....[6]....
        /*0938*/ 	.word	0x00008db0


	//----- nvinfo : EIATTR_MAX_THREADS
	.align		4
.L_50:
        /*093c*/ 	.byte	0x04, 0x05
        /*093e*/ 	.short	(.L_52 - .L_51)
.L_51:
        /*0940*/ 	.word	0x00000100
        /*0944*/ 	.word	0x00000001
        /*0948*/ 	.word	0x00000001


	//----- nvinfo : EIATTR_CRS_STACK_SIZE
	.align		4
.L_52:
        /*094c*/ 	.byte	0x04, 0x1e
        /*094e*/ 	.short	(.L_54 - .L_53)
.L_53:
        /*0950*/ 	.word	0x00000000


	//----- nvinfo : EIATTR_CBANK_PARAM_SIZE
	.align		4
.L_54:
        /*0954*/ 	.byte	0x03, 0x19
        /*0956*/ 	.short	0x0800


	//----- nvinfo : EIATTR_PARAM_CBANK
	.align		4
        /*0958*/ 	.byte	0x04, 0x0a
        /*095a*/ 	.short	(.L_56 - .L_55)
	.align		4
.L_55:
        /*095c*/ 	.word	index@(.nv.constant0._ZN7cutlass13device_kernelINS_4gemm6kernel13GemmUniversalIN4cute5tupleIJiiiiEEENS1_10collective13CollectiveMmaINS1_35MainloopSm100TmaUmmaWarpSpecializedILi2ELi2ELi4ENS5_IJNS4_1CILi1EEESB_SB_EEEEENS5_IJNSA_ILi64EEENSA_ILi256EEENSA_ILi32EEEEEEaNS5_IJlSB_lEEEaSI_NS4_8TiledMMAINS4_8MMA_AtomIJNS4_15SM100_MMA_S8_SSIaaiLi64ELi256ELNS4_4UMMA5MajorE0ELSN_0ELNSM_8SaturateE0EEEEEENS4_6LayoutISC_NS5_IJNSA_ILi0EEESS_SS_EEEEENS5_IJNS4_10UnderscoreESV_SV_EEEEENS4_13SM90_TMA_LOADENS4_14ComposedLayoutINS4_7SwizzleILi1ELi4ELi3EEENS4_18smem_ptr_flag_bitsILi8EEENSR_INS5_IJNSA_ILi8EEESG_EEENS5_IJSG_SB_EEEEEEEvNS4_8identityESY_S18_vS19_EENS_8epilogue10collective18CollectiveEpilogueINS1B_23Sm100TmaWarpSpecializedILi4ELi2ELi32ELb0ELb0EEEJSH_NS5_IJNSR_ISE_SB_EES1G_EEEaSI_aSI_NS1B_6fusion15FusionCallbacksIS1F_NS1I_17LinearCombinationIaiaiLNS_15FloatRoundStyleE2EEESH_S1H_JEEENS4_5SM1004TMEM4LOAD26SM100_TMEM_LOAD_16dp32b32xESY_NSZ_INS10_ILi2ELi4ELi3EEES13_NSR_INS5_IJS14_SE_EEENS5_IJSE_SB_EEEEEEENS4_39AutoVectorizingCopyWithAssumedAlignmentILi128EEENS4_14SM90_TMA_STOREES1W_S1Y_S1Y_EEEvvEEEEvNT_6ParamsE)
        /*0960*/ 	.short	0x0380
        /*0962*/ 	.short	0x0800


	//----- nvinfo : EIATTR_SW_WAR
	.align		4
.L_56:
        /*0964*/ 	.byte	0x04, 0x36
        /*0966*/ 	.short	(.L_58 - .L_57)
.L_57:
        /*0968*/ 	.word	0x00000008
.L_58:


//--------------------- .nv.callgraph             --------------------------
	.section	.nv.callgraph,"",@"SHT_CUDA_CALLGRAPH"
	.align	4
	.sectionentsize	8
	.align		4
        /*0000*/ 	.word	0x00000000
	.align		4
        /*0004*/ 	.word	0xffffffff
	.align		4
        /*0008*/ 	.word	index@(_ZN7cutlass13device_kernelINS_4gemm6kernel13GemmUniversalIN4cute5tupleIJiiiiEEENS1_10collective13CollectiveMmaINS1_35MainloopSm100TmaUmmaWarpSpecializedILi2ELi2ELi4ENS5_IJNS4_1CILi1EEESB_SB_EEEEENS5_IJNSA_ILi64EEENSA_ILi256EEENSA_ILi32EEEEEEaNS5_IJlSB_lEEEaSI_NS4_8TiledMMAINS4_8MMA_AtomIJNS4_15SM100_MMA_S8_SSIaaiLi64ELi256ELNS4_4UMMA5MajorE0ELSN_0ELNSM_8SaturateE0EEEEEENS4_6LayoutISC_NS5_IJNSA_ILi0EEESS_SS_EEEEENS5_IJNS4_10UnderscoreESV_SV_EEEEENS4_13SM90_TMA_LOADENS4_14ComposedLayoutINS4_7SwizzleILi1ELi4ELi3EEENS4_18smem_ptr_flag_bitsILi8EEENSR_INS5_IJNSA_ILi8EEESG_EEENS5_IJSG_SB_EEEEEEEvNS4_8identityESY_S18_vS19_EENS_8epilogue10collective18CollectiveEpilogueINS1B_23Sm100TmaWarpSpecializedILi4ELi2ELi32ELb0ELb0EEEJSH_NS5_IJNSR_ISE_SB_EES1G_EEEaSI_aSI_NS1B_6fusion15FusionCallbacksIS1F_NS1I_17LinearCombinationIaiaiLNS_15FloatRoundStyleE2EEESH_S1H_JEEENS4_5SM1004TMEM4LOAD26SM100_TMEM_LOAD_16dp32b32xESY_NSZ_INS10_ILi2ELi4ELi3EEES13_NSR_INS5_IJS14_SE_EEENS5_IJSE_SB_EEEEEEENS4_39AutoVectorizingCopyWithAssumedAlignmentILi128EEENS4_14SM90_TMA_STOREES1W_S1Y_S1Y_EEEvvEEEEvNT_6ParamsE)
	.align		4
        /*000c*/ 	.word	index@(__assertfail)
	.align		4
        /*0010*/ 	.word	0x00000000
	.align		4
        /*0014*/ 	.word	0xfffffffe
	.align		4
        /*0018*/ 	.word	0x00000000
	.align		4
        /*001c*/ 	.word	0xfffffffd
	.align		4
        /*0020*/ 	.word	0x00000000
	.align		4
        /*0024*/ 	.word	0xfffffffc


//--------------------- .nv.constant4             --------------------------
	.section	.nv.constant4,"a",@progbits
	.align	8
	.align		8
.nv.constant4:
        /*0000*/ 	.dword	__assertfail
	.align		8
        /*0008*/ 	.dword	__unnamed_1
	.align		8
        /*0010*/ 	.dword	__unnamed_2
	.align		8
        /*0018*/ 	.dword	__unnamed_3
	.align		8
        /*0020*/ 	.dword	_ZN40_INTERNAL_1091d8df_4_k_cu_82b64c85_307994cuda3std3__45__cpo5beginE
	.align		8
        /*0028*/ 	.dword	_ZN40_INTERNAL_1091d8df_4_k_cu_82b64c85_307994cuda3std3__45__cpo3endE
	.align		8
        /*0030*/ 	.dword	_ZN40_INTERNAL_1091d8df_4_k_cu_82b64c85_307994cuda3std3__45__cpo6cbeginE
	.align		8
        /*0038*/ 	.dword	_ZN40_INTERNAL_1091d8df_4_k_cu_82b64c85_307994cuda3std3__45__cpo4cendE
	.align		8
        /*0040*/ 	.dword	_ZN40_INTERNAL_1091d8df_4_k_cu_82b64c85_307994cuda3std3__442_GLOBAL__N__1091d8df_4_k_cu_82b64c85_307996ignoreE
	.align		8
        /*0048*/ 	.dword	_ZN40_INTERNAL_1091d8df_4_k_cu_82b64c85_307994cuda3std3__419piecewise_constructE
	.align		8
        /*0050*/ 	.dword	_ZN40_INTERNAL_1091d8df_4_k_cu_82b64c85_307994cuda3std3__48in_placeE
	.align		8
        /*0058*/ 	.dword	_ZN40_INTERNAL_1091d8df_4_k_cu_82b64c85_307994cuda3std6ranges3__45__cpo4swapE
	.align		8
        /*0060*/ 	.dword	_ZN40_INTERNAL_1091d8df_4_k_cu_82b64c85_307994cuda3std6ranges3__45__cpo9iter_moveE
	.align		8
        /*0068*/ 	.dword	_ZN40_INTERNAL_1091d8df_4_k_cu_82b64c85_307994cute7productE
	.align		8
        /*0070*/ 	.dword	_ZN40_INTERNAL_1091d8df_4_k_cu_82b64c85_307994cute1_E
	.align		8
        /*0078*/ 	.dword	$str$25
	.align		8
        /*0080*/ 	.dword	$str$26
	.align		8
        /*0088*/ 	.dword	$str$27
	.align		8
        /*0090*/ 	.dword	$str$28


//--------------------- .text._ZN7cutlass13device_kernelINS_4gemm6kernel13GemmUniversalIN4cute5tupleIJiiiiEEENS1_10collective13CollectiveMmaINS1_35MainloopSm100TmaUmmaWarpSpecializedILi2ELi2ELi4ENS5_IJNS4_1CILi1EEESB_SB_EEEEENS5_IJNSA_ILi64EEENSA_ILi256EEENSA_ILi32EEEEEEaNS5_IJlSB_lEEEaSI_NS4_8TiledMMAINS4_8MMA_AtomIJNS4_15SM100_MMA_S8_SSIaaiLi64ELi256ELNS4_4UMMA5MajorE0ELSN_0ELNSM_8SaturateE0EEEEEENS4_6LayoutISC_NS5_IJNSA_ILi0EEESS_SS_EEEEENS5_IJNS4_10UnderscoreESV_SV_EEEEENS4_13SM90_TMA_LOADENS4_14ComposedLayoutINS4_7SwizzleILi1ELi4ELi3EEENS4_18smem_ptr_flag_bitsILi8EEENSR_INS5_IJNSA_ILi8EEESG_EEENS5_IJSG_SB_EEEEEEEvNS4_8identityESY_S18_vS19_EENS_8epilogue10collective18CollectiveEpilogueINS1B_23Sm100TmaWarpSpecializedILi4ELi2ELi32ELb0ELb0EEEJSH_NS5_IJNSR_ISE_SB_EES1G_EEEaSI_aSI_NS1B_6fusion15FusionCallbacksIS1F_NS1I_17LinearCombinationIaiaiLNS_15FloatRoundStyleE2EEESH_S1H_JEEENS4_5SM1004TMEM4LOAD26SM100_TMEM_LOAD_16dp32b32xESY_NSZ_INS10_ILi2ELi4ELi3EEES13_NSR_INS5_IJS14_SE_EEENS5_IJSE_SB_EEEEEEENS4_39AutoVectorizingCopyWithAssumedAlignmentILi128EEENS4_14SM90_TMA_STOREES1W_S1Y_S1Y_EEEvvEEEEvNT_6ParamsE --------------------------
	.section	.text._ZN7cutlass13device_kernelINS_4gemm6kernel13GemmUniversalIN4cute5tupleIJiiiiEEENS1_10collective13CollectiveMmaINS1_35MainloopSm100TmaUmmaWarpSpecializedILi2ELi2ELi4ENS5_IJNS4_1CILi1EEESB_SB_EEEEENS5_IJNSA_ILi64EEENSA_ILi256EEENSA_ILi32EEEEEEaNS5_IJlSB_lEEEaSI_NS4_8TiledMMAINS4_8MMA_AtomIJNS4_15SM100_MMA_S8_SSIaaiLi64ELi256ELNS4_4UMMA5MajorE0ELSN_0ELNSM_8SaturateE0EEEEEENS4_6LayoutISC_NS5_IJNSA_ILi0EEESS_SS_EEEEENS5_IJNS4_10UnderscoreESV_SV_EEEEENS4_13SM90_TMA_LOADENS4_14ComposedLayoutINS4_7SwizzleILi1ELi4ELi3EEENS4_18smem_ptr_flag_bitsILi8EEENSR_INS5_IJNSA_ILi8EEESG_EEENS5_IJSG_SB_EEEEEEEvNS4_8identityESY_S18_vS19_EENS_8epilogue10collective18CollectiveEpilogueINS1B_23Sm100TmaWarpSpecializedILi4ELi2ELi32ELb0ELb0EEEJSH_NS5_IJNSR_ISE_SB_EES1G_EEEaSI_aSI_NS1B_6fusion15FusionCallbacksIS1F_NS1I_17LinearCombinationIaiaiLNS_15FloatRoundStyleE2EEESH_S1H_JEEENS4_5SM1004TMEM4LOAD26SM100_TMEM_LOAD_16dp32b32xESY_NSZ_INS10_ILi2ELi4ELi3EEES13_NSR_INS5_IJS14_SE_EEENS5_IJSE_SB_EEEEEEENS4_39AutoVectorizingCopyWithAssumedAlignmentILi128EEENS4_14SM90_TMA_STOREES1W_S1Y_S1Y_EEEvvEEEEvNT_6ParamsE,"ax",@progbits
	.align	128
.text._ZN7cutlass13device_kernelINS_4gemm6kernel13GemmUniversalIN4cute5tupleIJiiiiEEENS1_10collective13CollectiveMmaINS1_35MainloopSm100TmaUmmaWarpSpecializedILi2ELi2ELi4ENS5_IJNS4_1CILi1EEESB_SB_EEEEENS5_IJNSA_ILi64EEENSA_ILi256EEENSA_ILi32EEEEEEaNS5_IJlSB_lEEEaSI_NS4_8TiledMMAINS4_8MMA_AtomIJNS4_15SM100_MMA_S8_SSIaaiLi64ELi256ELNS4_4UMMA5MajorE0ELSN_0ELNSM_8SaturateE0EEEEEENS4_6LayoutISC_NS5_IJNSA_ILi0EEESS_SS_EEEEENS5_IJNS4_10UnderscoreESV_SV_EEEEENS4_13SM90_TMA_LOADENS4_14ComposedLayoutINS4_7SwizzleILi1ELi4ELi3EEENS4_18smem_ptr_flag_bitsILi8EEENSR_INS5_IJNSA_ILi8EEESG_EEENS5_IJSG_SB_EEEEEEEvNS4_8identityESY_S18_vS19_EENS_8epilogue10collective18CollectiveEpilogueINS1B_23Sm100TmaWarpSpecializedILi4ELi2ELi32ELb0ELb0EEEJSH_NS5_IJNSR_ISE_SB_EES1G_EEEaSI_aSI_NS1B_6fusion15FusionCallbacksIS1F_NS1I_17LinearCombinationIaiaiLNS_15FloatRoundStyleE2EEESH_S1H_JEEENS4_5SM1004TMEM4LOAD26SM100_TMEM_LOAD_16dp32b32xESY_NSZ_INS10_ILi2ELi4ELi3EEES13_NSR_INS5_IJS14_SE_EEENS5_IJSE_SB_EEEEEEENS4_39AutoVectorizingCopyWithAssumedAlignmentILi128EEENS4_14SM90_TMA_STOREES1W_S1Y_S1Y_EEEvvEEEEvNT_6ParamsE:
        .type           _ZN7cutlass13device_kernelINS_4gemm6kernel13GemmUniversalIN4cute5tupleIJiiiiEEENS1_10collective13CollectiveMmaINS1_35MainloopSm100TmaUmmaWarpSpecializedILi2ELi2ELi4ENS5_IJNS4_1CILi1EEESB_SB_EEEEENS5_IJNSA_ILi64EEENSA_ILi256EEENSA_ILi32EEEEEEaNS5_IJlSB_lEEEaSI_NS4_8TiledMMAINS4_8MMA_AtomIJNS4_15SM100_MMA_S8_SSIaaiLi64ELi256ELNS4_4UMMA5MajorE0ELSN_0ELNSM_8SaturateE0EEEEEENS4_6LayoutISC_NS5_IJNSA_ILi0EEESS_SS_EEEEENS5_IJNS4_10UnderscoreESV_SV_EEEEENS4_13SM90_TMA_LOADENS4_14ComposedLayoutINS4_7SwizzleILi1ELi4ELi3EEENS4_18smem_ptr_flag_bitsILi8EEENSR_INS5_IJNSA_ILi8EEESG_EEENS5_IJSG_SB_EEEEEEEvNS4_8identityESY_S18_vS19_EENS_8epilogue10collective18CollectiveEpilogueINS1B_23Sm100TmaWarpSpecializedILi4ELi2ELi32ELb0ELb0EEEJSH_NS5_IJNSR_ISE_SB_EES1G_EEEaSI_aSI_NS1B_6fusion15FusionCallbacksIS1F_NS1I_17LinearCombinationIaiaiLNS_15FloatRoundStyleE2EEESH_S1H_JEEENS4_5SM1004TMEM4LOAD26SM100_TMEM_LOAD_16dp32b32xESY_NSZ_INS10_ILi2ELi4ELi3EEES13_NSR_INS5_IJS14_SE_EEENS5_IJSE_SB_EEEEEEENS4_39AutoVectorizingCopyWithAssumedAlignmentILi128EEENS4_14SM90_TMA_STOREES1W_S1Y_S1Y_EEEvvEEEEvNT_6ParamsE,@function
        .size           _ZN7cutlass13device_kernelINS_4gemm6kernel13GemmUniversalIN4cute5tupleIJiiiiEEENS1_10collective13CollectiveMmaINS1_35MainloopSm100TmaUmmaWarpSpecializedILi2ELi2ELi4ENS5_IJNS4_1CILi1EEESB_SB_EEEEENS5_IJNSA_ILi64EEENSA_ILi256EEENSA_ILi32EEEEEEaNS5_IJlSB_lEEEaSI_NS4_8TiledMMAINS4_8MMA_AtomIJNS4_15SM100_MMA_S8_SSIaaiLi64ELi256ELNS4_4UMMA5MajorE0ELSN_0ELNSM_8SaturateE0EEEEEENS4_6LayoutISC_NS5_IJNSA_ILi0EEESS_SS_EEEEENS5_IJNS4_10UnderscoreESV_SV_EEEEENS4_13SM90_TMA_LOADENS4_14ComposedLayoutINS4_7SwizzleILi1ELi4ELi3EEENS4_18smem_ptr_flag_bitsILi8EEENSR_INS5_IJNSA_ILi8EEESG_EEENS5_IJSG_SB_EEEEEEEvNS4_8identityESY_S18_vS19_EENS_8epilogue10collective18CollectiveEpilogueINS1B_23Sm100TmaWarpSpecializedILi4ELi2ELi32ELb0ELb0EEEJSH_NS5_IJNSR_ISE_SB_EES1G_EEEaSI_aSI_NS1B_6fusion15FusionCallbacksIS1F_NS1I_17LinearCombinationIaiaiLNS_15FloatRoundStyleE2EEESH_S1H_JEEENS4_5SM1004TMEM4LOAD26SM100_TMEM_LOAD_16dp32b32xESY_NSZ_INS10_ILi2ELi4ELi3EEES13_NSR_INS5_IJS14_SE_EEENS5_IJSE_SB_EEEEEEENS4_39AutoVectorizingCopyWithAssumedAlignmentILi128EEENS4_14SM90_TMA_STOREES1W_S1Y_S1Y_EEEvvEEEEvNT_6ParamsE,(.L_x_164 - _ZN7cutlass13device_kernelINS_4gemm6kernel13GemmUniversalIN4cute5tupleIJiiiiEEENS1_10collective13CollectiveMmaINS1_35MainloopSm100TmaUmmaWarpSpecializedILi2ELi2ELi4ENS5_IJNS4_1CILi1EEESB_SB_EEEEENS5_IJNSA_ILi64EEENSA_ILi256EEENSA_ILi32EEEEEEaNS5_IJlSB_lEEEaSI_NS4_8TiledMMAINS4_8MMA_AtomIJNS4_15SM100_MMA_S8_SSIaaiLi64ELi256ELNS4_4UMMA5MajorE0ELSN_0ELNSM_8SaturateE0EEEEEENS4_6LayoutISC_NS5_IJNSA_ILi0EEESS_SS_EEEEENS5_IJNS4_10UnderscoreESV_SV_EEEEENS4_13SM90_TMA_LOADENS4_14ComposedLayoutINS4_7SwizzleILi1ELi4ELi3EEENS4_18smem_ptr_flag_bitsILi8EEENSR_INS5_IJNSA_ILi8EEESG_EEENS5_IJSG_SB_EEEEEEEvNS4_8identityESY_S18_vS19_EENS_8epilogue10collective18CollectiveEpilogueINS1B_23Sm100TmaWarpSpecializedILi4ELi2ELi32ELb0ELb0EEEJSH_NS5_IJNSR_ISE_SB_EES1G_EEEaSI_aSI_NS1B_6fusion15FusionCallbacksIS1F_NS1I_17LinearCombinationIaiaiLNS_15FloatRoundStyleE2EEESH_S1H_JEEENS4_5SM1004TMEM4LOAD26SM100_TMEM_LOAD_16dp32b32xESY_NSZ_INS10_ILi2ELi4ELi3EEES13_NSR_INS5_IJS14_SE_EEENS5_IJSE_SB_EEEEEEENS4_39AutoVectorizingCopyWithAssumedAlignmentILi128EEENS4_14SM90_TMA_STOREES1W_S1Y_S1Y_EEEvvEEEEvNT_6ParamsE)
        .other          _ZN7cutlass13device_kernelINS_4gemm6kernel13GemmUniversalIN4cute5tupleIJiiiiEEENS1_10collective13CollectiveMmaINS1_35MainloopSm100TmaUmmaWarpSpecializedILi2ELi2ELi4ENS5_IJNS4_1CILi1EEESB_SB_EEEEENS5_IJNSA_ILi64EEENSA_ILi256EEENSA_ILi32EEEEEEaNS5_IJlSB_lEEEaSI_NS4_8TiledMMAINS4_8MMA_AtomIJNS4_15SM100_MMA_S8_SSIaaiLi64ELi256ELNS4_4UMMA5MajorE0ELSN_0ELNSM_8SaturateE0EEEEEENS4_6LayoutISC_NS5_IJNSA_ILi0EEESS_SS_EEEEENS5_IJNS4_10UnderscoreESV_SV_EEEEENS4_13SM90_TMA_LOADENS4_14ComposedLayoutINS4_7SwizzleILi1ELi4ELi3EEENS4_18smem_ptr_flag_bitsILi8EEENSR_INS5_IJNSA_ILi8EEESG_EEENS5_IJSG_SB_EEEEEEEvNS4_8identityESY_S18_vS19_EENS_8epilogue10collective18CollectiveEpilogueINS1B_23Sm100TmaWarpSpecializedILi4ELi2ELi32ELb0ELb0EEEJSH_NS5_IJNSR_ISE_SB_EES1G_EEEaSI_aSI_NS1B_6fusion15FusionCallbacksIS1F_NS1I_17LinearCombinationIaiaiLNS_15FloatRoundStyleE2EEESH_S1H_JEEENS4_5SM1004TMEM4LOAD26SM100_TMEM_LOAD_16dp32b32xESY_NSZ_INS10_ILi2ELi4ELi3EEES13_NSR_INS5_IJS14_SE_EEENS5_IJSE_SB_EEEEEEENS4_39AutoVectorizingCopyWithAssumedAlignmentILi128EEENS4_14SM90_TMA_STOREES1W_S1Y_S1Y_EEEvvEEEEvNT_6ParamsE,@"STO_CUDA_ENTRY STV_DEFAULT"
_ZN7cutlass13device_kernelINS_4gemm6kernel13GemmUniversalIN4cute5tupleIJiiiiEEENS1_10collective13CollectiveMmaINS1_35MainloopSm100TmaUmmaWarpSpecializedILi2ELi2ELi4ENS5_IJNS4_1CILi1EEESB_SB_EEEEENS5_IJNSA_ILi64EEENSA_ILi256EEENSA_ILi32EEEEEEaNS5_IJlSB_lEEEaSI_NS4_8TiledMMAINS4_8MMA_AtomIJNS4_15SM100_MMA_S8_SSIaaiLi64ELi256ELNS4_4UMMA5MajorE0ELSN_0ELNSM_8SaturateE0EEEEEENS4_6LayoutISC_NS5_IJNSA_ILi0EEESS_SS_EEEEENS5_IJNS4_10UnderscoreESV_SV_EEEEENS4_13SM90_TMA_LOADENS4_14ComposedLayoutINS4_7SwizzleILi1ELi4ELi3EEENS4_18smem_ptr_flag_bitsILi8EEENSR_INS5_IJNSA_ILi8EEESG_EEENS5_IJSG_SB_EEEEEEEvNS4_8identityESY_S18_vS19_EENS_8epilogue10collective18CollectiveEpilogueINS1B_23Sm100TmaWarpSpecializedILi4ELi2ELi32ELb0ELb0EEEJSH_NS5_IJNSR_ISE_SB_EES1G_EEEaSI_aSI_NS1B_6fusion15FusionCallbacksIS1F_NS1I_17LinearCombinationIaiaiLNS_15FloatRoundStyleE2EEESH_S1H_JEEENS4_5SM1004TMEM4LOAD26SM100_TMEM_LOAD_16dp32b32xESY_NSZ_INS10_ILi2ELi4ELi3EEES13_NSR_INS5_IJS14_SE_EEENS5_IJSE_SB_EEEEEEENS4_39AutoVectorizingCopyWithAssumedAlignmentILi128EEENS4_14SM90_TMA_STOREES1W_S1Y_S1Y_EEEvvEEEEvNT_6ParamsE:
[----:B------:R-:W1:Y:S01]  /*0000*/  LDC R1, c[0x0][0x37c] ;  /* 0x0000df00ff017b82 */ /* 0x000e620000000800 */
[----:B------:R-:W2:Y:S01]  /*0010*/  S2R R103, SR_TID.X ;  /* 0x0000000000677919 */ /* 0x000ea20000002100 */
[----:B------:R-:W3:Y:S01]  /*0020*/  LDCU.64 UR4, c[0x0][0x890] ;  /* 0x00011200ff0477ac */ /* 0x000ee20008000a00 */
[----:B------:R-:W-:Y:S02]  /*0030*/  PRMT R91, RZ, 0x7610, R91 ;  /* 0x00007610ff5b7816 */ /* 0x000fe4000000005b */
[----:B------:R-:W-:Y:S01]  /*0040*/  ELECT P5, URZ, PT ;  /* 0x0000000000ff782f */ /* 0x000fe200038a0000 */
[----:B------:R-:W4:Y:S01]  /*0050*/  LDCU.64 UR46, c[0x0][0x358] ;  /* 0x00006b00ff2e77ac */ /* 0x000f220008000a00 */
[----:B---3--:R-:W-:-:S04]  /*0060*/  UISETP.NE.U32.AND UP0, UPT, UR4, URZ, UPT ;  /* 0x000000ff0400728c */ /* 0x008fc8000bf05070 */
[----:B------:R-:W-:Y:S01]  /*0070*/  UISETP.NE.AND.EX UP0, UPT, UR5, URZ, UPT, UP0 ;  /* 0x000000ff0500728c */ /* 0x000fe2000bf05300 */
[----:B--2---:R-:W-:-:S05]  /*0080*/  SHF.R.U32.HI R96, RZ, 0x5, R103 ;  /* 0x00000005ff607819 */ /* 0x004fca0000011667 */
[----:B------:R-:W2:Y:S02]  /*0090*/  SHFL.IDX PT, R0, R96, RZ, 0x1f ;  /* 0x00001fff60007589 */ /* 0x000ea400000e0000 */
[----:B--2---:R-:W-:Y:S01]  /*00a0*/  R2UR UR8, R0 ;  /* 0x00000000000872ca */ /* 0x004fe200000e0000 */
[----:B-1--4-:R-:W-:-:S14]  /*00b0*/  BRA.U UP0, `(.L_x_0) ;  /* 0x00000001002c7547 */ /* 0x012fdc000b800000 */
[----:B------:R-:W1:Y:S02]  /*00c0*/  LDCU.64 UR6, c[0x0][0x888] ;  /* 0x00011100ff0677ac */ /* 0x000e640008000a00 */
[----:B-1----:R-:W-:-:S04]  /*00d0*/  UISETP.NE.U32.AND UP0, UPT, UR6, URZ, UPT ;  /* 0x000000ff0600728c */ /* 0x002fc8000bf05070 */
[----:B------:R-:W-:-:S09]  /*00e0*/  UISETP.NE.AND.EX UP0, UPT, UR7, URZ, UPT, UP0 ;  /* 0x000000ff0700728c */ /* 0x000fd2000bf05300 */
[----:B------:R-:W-:Y:S05]  /*00f0*/  BRA.U !UP0, `(.L_x_1) ;  /* 0x0000000108107547 */ /* 0x000fea000b800000 */
[----:B------:R-:W1:Y:S02]  /*0100*/  LDC.64 R50, c[0x0][0x888] ;  /* 0x00022200ff327b82 */ /* 0x000e640000000a00 */
[----:B-1----:R1:W5:Y:S01]  /*0110*/  LDG.E R50, desc[UR46][R50.64] ;  /* 0x0000002e32327981 */ /* 0x002362000c1e1900 */
[----:B------:R-:W-:Y:S01]  /*0120*/  HFMA2 R91, -RZ, RZ, 0, 5.9604644775390625e-08 ;  /* 0x00000001ff5b7431 */ /* 0x000fe200000001ff */
[----:B------:R-:W-:Y:S05]  /*0130*/  BRA `(.L_x_0) ;  /* 0x00000000000c7947 */ /* 0x000fea0003800000 */
.L_x_1:
[----:B------:R-:W1:Y:S01]  /*0140*/  LDCU UR6, c[0x0][0x880] ;  /* 0x00011000ff0677ac */ /* 0x000e620008000800 */
[----:B------:R-:W-:Y:S01]  /*0150*/  HFMA2 R91, -RZ, RZ, 0, 5.9604644775390625e-08 ;  /* 0x00000001ff5b7431 */ /* 0x000fe200000001ff */
[----:B-1----:R-:W-:-:S07]  /*0160*/  MOV R50, UR6 ;  /* 0x0000000600327c02 */ /* 0x002fce0008000f00 */
.L_x_0:
[----:B------:R-:W2:Y:S02]  /*0170*/  LDCU.64 UR6, c[0x0][0x8b0] ;  /* 0x00011600ff0677ac */ /* 0x000ea40008000a00 */
[----:B--2---:R-:W-:-:S04]  /*0180*/  UISETP.NE.U32.AND UP0, UPT, UR6, URZ, UPT ;  /* 0x000000ff0600728c */ /* 0x004fc8000bf05070 */
[----:B------:R-:W-:-:S09]  /*0190*/  UISETP.NE.AND.EX UP0, UPT, UR7, URZ, UPT, UP0 ;  /* 0x000000ff0700728c */ /* 0x000fd2000bf05300 */
[----:B------:R-:W-:Y:S05]  /*01a0*/  BRA.U UP0, `(.L_x_2) ;  /* 0x0000000100247547 */ /* 0x000fea000b800000 */
[----:B------:R-:W2:Y:S02]  /*01b0*/  LDCU.64 UR6, c[0x0][0x8a8] ;  /* 0x00011500ff0677ac */ /* 0x000ea40008000a00 */
[----:B--2---:R-:W-:-:S04]  /*01c0*/  UISETP.NE.U32.AND UP0, UPT, UR6, URZ, UPT ;  /* 0x000000ff0600728c */ /* 0x004fc8000bf05070 */
[----:B------:R-:W-:-:S09]  /*01d0*/  UISETP.NE.AND.EX UP0, UPT, UR7, URZ, UPT, UP0 ;  /* 0x000000ff0700728c */ /* 0x000fd2000bf05300 */
[----:B------:R-:W-:Y:S05]  /*01e0*/  BRA.U !UP0, `(.L_x_3) ;  /* 0x00000001080c7547 */ /* 0x000fea000b800000 */
[----:B------:R-:W2:Y:S02]  /*01f0*/  LDC.64 R2, c[0x0][0x8a8] ;  /* 0x00022a00ff027b82 */ /* 0x000ea40000000a00 */
[----:B--2---:R2:W5:Y:S01]  /*0200*/  LDG.E R47, desc[UR46][R2.64] ;  /* 0x0000002e022f7981 */ /* 0x004562000c1e1900 */
[----:B------:R-:W-:Y:S05]  /*0210*/  BRA `(.L_x_2) ;  /* 0x0000000000087947 */ /* 0x000fea0003800000 */
.L_x_3:
[----:B------:R-:W2:Y:S02]  /*0220*/  LDCU UR6, c[0x0][0x8a0] ;  /* 0x00011400ff0677ac */ /* 0x000ea40008000800 */
[----:B--2---:R-:W-:Y:S02]  /*0230*/  MOV R47, UR6 ;  /* 0x00000006002f7c02 */ /* 0x004fe40008000f00 */
.L_x_2:
[----:B------:R-:W-:Y:S01]  /*0240*/  IMAD.U32 R0, RZ, RZ, UR8 ;  /* 0x00000008ff007e24 */ /* 0x000fe2000f8e00ff */
[----:B------:R-:W-:Y:S04]  /*0250*/  BSSY.RECONVERGENT B0, `(.L_x_4) ;  /* 0x000000c000007945 */ /* 0x000fe80003800200 */
[C---:B------:R-:W-:Y:S02]  /*0260*/  ISETP.NE.OR P1, PT, R0.reuse, 0x1, !P5 ;  /* 0x000000010000780c */ /* 0x040fe40006f25670 */
[----:B------:R-:W-:-:S11]  /*0270*/  ISETP.NE.OR P0, PT, R0, 0x3, !P5 ;  /* 0x000000030000780c */ /* 0x000fd60006f05670 */
[----:B------:R-:W-:Y:S05]  /*0280*/  @P1 BRA `(.L_x_5) ;  /* 0x0000000000201947 */ /* 0x000fea0003800000 */
[----:B------:R-:W3:Y:S02]  /*0290*/  LDCU.64 UR6, c[0x0][0x348] ;  /* 0x00006900ff0677ac */ /* 0x000ee40008000a00 */
[----:B---3--:R-:W-:Y:S02]  /*02a0*/  UIADD3 UR10, UP1, UPT, UR6, 0x80, URZ ;  /* 0x00000080060a7890 */ /* 0x008fe4000ff3e0ff */
[----:B------:R-:W-:Y:S02]  /*02b0*/  UIADD3 UR6, UP0, UPT, UR6, 0x180, URZ ;  /* 0x0000018006067890 */ /* 0x000fe4000ff1e0ff */
[----:B------:R-:W-:Y:S02]  /*02c0*/  UIADD3.X UR11, UPT, UPT, URZ, UR7, URZ, UP1, !UPT ;  /* 0x00000007ff0b7290 */ /* 0x000fe40008ffe4ff */
[----:B------:R-:W-:-:S07]  /*02d0*/  UIADD3.X UR7, UPT, UPT, URZ, UR7, URZ, UP0, !UPT ;  /* 0x00000007ff077290 */ /* 0x000fce00087fe4ff */
[----:B------:R3:W-:Y:S02]  /*02e0*/  UTMACCTL.PF [UR10] ;  /* 0x000000000a0079b9 */ /* 0x0007e40008040000 */
[----:B------:R3:W-:Y:S02]  /*02f0*/  UTMACCTL.PF [UR6] ;  /* 0x00000000060079b9 */ /* 0x0007e40008040000 */
[----:B---3--:R-:W-:Y:S01]  /*0300*/  NOP ;  /* 0x0000000000007918 */ /* 0x008fe20000000000 */
.L_x_5:
[----:B------:R-:W-:Y:S05]  /*0310*/  BSYNC.RECONVERGENT B0 ;  /* 0x0000000000007941 */ /* 0x000fea0003800200 */
.L_x_4:
[----:B------:R-:W-:Y:S04]  /*0320*/  BSSY.RECONVERGENT B0, `(.L_x_6) ;  /* 0x000000a000007945 */ /* 0x000fe80003800200 */
        /* <DEDUP_REMOVED lines=9> */
.L_x_7:
[----:B------:R-:W-:Y:S05]  /*03c0*/  BSYNC.RECONVERGENT B0 ;  /* 0x0000000000007941 */ /* 0x000fea0003800200 */
.L_x_6:
[----:B------:R-:W3:Y:S01]  /*03d0*/  LDCU.64 UR6, c[0x0][0x888] ;  /* 0x00011100ff0677ac */ /* 0x000ee20008000a00 */
[----:B------:R-:W-:Y:S02]  /*03e0*/  UISETP.EQ.U32.AND UP1, UPT, UR4, URZ, UPT ;  /* 0x000000ff0400728c */ /* 0x000fe4000bf22070 */
[----:B------:R-:W-:Y:S02]  /*03f0*/  UPLOP3.LUT UP2, UPT, UPT, UPT, UPT, 0x80, 0x8 ;  /* 0x000000000008789c */ /* 0x000fe40003f4f070 */
[----:B---3--:R-:W-:-:S04]  /*0400*/  UISETP.NE.U32.AND UP0, UPT, UR6, URZ, UPT ;  /* 0x000000ff0600728c */ /* 0x008fc8000bf05070 */
[----:B------:R-:W-:-:S04]  /*0410*/  UISETP.NE.AND.EX UP0, UPT, UR7, URZ, UPT, UP0 ;  /* 0x000000ff0700728c */ /* 0x000fc8000bf05300 */
[----:B------:R-:W-:-:S04]  /*0420*/  UISETP.EQ.OR.EX UP3, UPT, UR5, URZ, !UP0, UP1 ;  /* 0x000000ff0500728c */ /* 0x000fc8000c762710 */
[----:B------:R-:W-:-:S05]  /*0430*/  UP2UR UR50, UPR, URZ, 0x8 ;  /* 0x00000008ff327883 */ /* 0x000fca0008000000 */
[----:B------:R-:W-:Y:S07]  /*0440*/  BRA.U !UP3, `(.L_x_8) ;  /* 0x000000010b207547 */ /* 0x000fee000b800000 */
[----:B-----5:R-:W-:Y:S01]  /*0450*/  R2UR UR6, R50 ;  /* 0x00000000320672ca */ /* 0x020fe200000e0000 */
[----:B------:R-:W-:Y:S02]  /*0460*/  UISETP.NE.U32.AND UP2, UPT, UR4, URZ, UPT ;  /* 0x000000ff0400728c */ /* 0x000fe4000bf45070 */
[----:B------:R-:W-:Y:S02]  /*0470*/  USEL UR4, URZ, 0xffffffff, UP0 ;  /* 0xffffffffff047887 */ /* 0x000fe40008000000 */
[----:B------:R-:W-:-:S08]  /*0480*/  UISETP.NE.AND.EX UP2, UPT, UR5, URZ, UPT, UP2 ;  /* 0x000000ff0500728c */ /* 0x000fd0000bf45320 */
[----:B------:R-:W-:-:S04]  /*0490*/  UISETP.NE.AND UP1, UPT, UR6, URZ, UPT ;  /* 0x000000ff0600728c */ /* 0x000fc8000bf25270 */
[----:B------:R-:W-:-:S04]  /*04a0*/  @!UP2 USEL UR4, URZ, 0xffffffff, UP1 ;  /* 0xffffffffff04a887 */ /* 0x000fc80008800000 */
[----:B------:R-:W-:-:S04]  /*04b0*/  ULOP3.LUT UR4, UR4, 0x1, URZ, 0xc0, !UPT ;  /* 0x0000000104047892 */ /* 0x000fc8000f8ec0ff */
[----:B------:R-:W-:-:S11]  /*04c0*/  UISETP.NE.U32.AND UP2, UPT, UR4, 0x1, UPT ;  /* 0x000000010400788c */ /* 0x000fd6000bf45070 */
.L_x_8:
[----:B--2---:R-:W2:Y:S01]  /*04d0*/  SHFL.IDX PT, R2, R96, RZ, 0x1f ;  /* 0x00001fff60027589 */ /* 0x004ea200000e0000 */
[----:B------:R-:W-:-:S04]  /*04e0*/  UISETP.NE.AND UP1, UPT, UR8, 0x2, UPT ;  /* 0x000000020800788c */ /* 0x000fc8000bf25270 */
[----:B------:R-:W-:Y:S01]  /*04f0*/  USEL UR6, URZ, 0x1, UP1 ;  /* 0x00000001ff067887 */ /* 0x000fe20008800000 */
[----:B--2---:R-:W-:-:S13]  /*0500*/  ISETP.NE.AND P0, PT, R2, RZ, PT ;  /* 0x000000ff0200720c */ /* 0x004fda0003f05270 */
[----:B------:R-:W-:Y:S05]  /*0510*/  @P0 BRA `(.L_x_9) ;  /* 0x0000000000380947 */ /* 0x000fea0003800000 */
[----:B------:R-:W2:Y:S01]  /*0520*/  S2UR UR5, SR_CgaCtaId ;  /* 0x00000000000579c3 */ /* 0x000ea20000008800 */
[----:B------:R-:W-:Y:S01]  /*0530*/  UMOV UR7, 0x400 ;  /* 0x0000040000077882 */ /* 0x000fe20000000000 */
[----:B------:R-:W-:Y:S01]  /*0540*/  UMOV UR4, 0x1 ;  /* 0x0000000100047882 */ /* 0x000fe20000000000 */
[----:B------:R-:W-:Y:S01]  /*0550*/  ELECT P0, URZ, PT ;  /* 0x0000000000ff782f */ /* 0x000fe20003800000 */
[----:B------:R-:W-:-:S04]  /*0560*/  UIADD3 UR10, UPT, UPT, -UR4, 0x100000, URZ ;  /* 0x00100000040a7890 */ /* 0x000fc8000fffe1ff */
[----:B------:R-:W-:Y:S02]  /*0570*/  USHF.L.U32 UR11, UR10, 0xb, URZ ;  /* 0x0000000b0a0b7899 */ /* 0x000fe400080006ff */
[----:B------:R-:W-:Y:S02]  /*0580*/  USHF.L.U32 UR10, UR10, 0x1, URZ ;  /* 0x000000010a0a7899 */ /* 0x000fe400080006ff */
[----:B--2---:R-:W-:Y:S01]  /*0590*/  ULEA UR5, UR5, UR7, 0x18 ;  /* 0x0000000705057291 */ /* 0x004fe2000f8ec0ff */
[----:B------:R-:W2:Y:S11]  /*05a0*/  FENCE.VIEW.ASYNC.S ;  /* 0x00000000000073c6 */ /* 0x000eb60000000000 */
[----:B--2---:R2:W3:Y:S01]  /*05b0*/  SYNCS.EXCH.64 URZ, [UR5], UR10 ;  /* 0x0000000a05ff75b2 */ /* 0x0044e20008000100 */
[----:B------:R2:W4:Y:S01]  /*05c0*/  SYNCS.EXCH.64 URZ, [UR5+0x10], UR10 ;  /* 0x0000100a05ff75b2 */ /* 0x0005220008000100 */
[----:B------:R2:W1:Y:S01]  /*05d0*/  SYNCS.EXCH.64 URZ, [UR5+0x8], UR10 ;  /* 0x0000080a05ff75b2 */ /* 0x0004620008000100 */
[----:B------:R2:W1:Y:S01]  /*05e0*/  SYNCS.EXCH.64 URZ, [UR5+0x18], UR10 ;  /* 0x0000180a05ff75b2 */ /* 0x0004620008000100 */
[----:B------:R-:W-:Y:S01]  /*05f0*/  NOP ;  /* 0x0000000000007918 */ /* 0x000fe20000000000 */
.L_x_9:
[----:B------:R-:W2:Y:S01]  /*0600*/  SHFL.IDX PT, R2, R96, RZ, 0x1f ;  /* 0x00001fff60027589 */ /* 0x000ea200000e0000 */
[----:B------:R-:W-:Y:S01]  /*0610*/  NOP ;  /* 0x0000000000007918 */ /* 0x000fe20000000000 */
[----:B--2---:R-:W-:-:S13]  /*0620*/  ISETP.NE.AND P0, PT, R2, 0x1, PT ;  /* 0x000000010200780c */ /* 0x004fda0003f05270 */
[----:B------:R-:W-:Y:S05]  /*0630*/  @P0 BRA `(.L_x_10) ;  /* 0x0000000000580947 */ /* 0x000fea0003800000 */
[----:B------:R-:W2:Y:S01]  /*0640*/  S2UR UR7, SR_CgaCtaId ;  /* 0x00000000000779c3 */ /* 0x000ea20000008800 */
[----:B------:R-:W-:Y:S01]  /*0650*/  UMOV UR9, 0x400 ;  /* 0x0000040000097882 */ /* 0x000fe20000000000 */
[----:B------:R-:W-:Y:S01]  /*0660*/  UMOV UR5, 0x20 ;  /* 0x0000002000057882 */ /* 0x000fe20000000000 */
[----:B------:R-:W-:Y:S01]  /*0670*/  UMOV UR4, 0x80 ;  /* 0x0000008000047882 */ /* 0x000fe20000000000 */
[----:B------:R-:W-:-:S04]  /*0680*/  UIADD3 UR10, UPT, UPT, -UR5, 0x100000, URZ ;  /* 0x00100000050a7890 */ /* 0x000fc8000fffe1ff */
[----:B------:R-:W-:Y:S02]  /*0690*/  USHF.L.U32 UR11, UR10, 0xb, URZ ;  /* 0x0000000b0a0b7899 */ /* 0x000fe400080006ff */
[----:B------:R-:W-:Y:S02]  /*06a0*/  USHF.L.U32 UR10, UR10, 0x1, URZ ;  /* 0x000000010a0a7899 */ /* 0x000fe400080006ff */
[----:B------:R-:W-:-:S04]  /*06b0*/  UIADD3 UR4, UPT, UPT, -UR4, 0x100000, URZ ;  /* 0x0010000004047890 */ /* 0x000fc8000fffe1ff */
[----:B------:R-:W-:Y:S02]  /*06c0*/  USHF.L.U32 UR5, UR4, 0xb, URZ ;  /* 0x0000000b04057899 */ /* 0x000fe400080006ff */
[----:B------:R-:W-:Y:S01]  /*06d0*/  USHF.L.U32 UR4, UR4, 0x1, URZ ;  /* 0x0000000104047899 */ /* 0x000fe200080006ff */
[----:B------:R-:W-:Y:S01]  /*06e0*/  ELECT P0, URZ, PT ;  /* 0x0000000000ff782f */ /* 0x000fe20003800000 */
[----:B--2---:R-:W-:Y:S01]  /*06f0*/  ULEA UR7, UR7, UR9, 0x18 ;  /* 0x0000000907077291 */ /* 0x004fe2000f8ec0ff */
[----:B------:R-:W2:Y:S11]  /*0700*/  FENCE.VIEW.ASYNC.S ;  /* 0x00000000000073c6 */ /* 0x000eb60000000000 */
[----:B--2---:R2:W1:Y:S01]  /*0710*/  SYNCS.EXCH.64 URZ, [UR7+0x20], UR10 ;  /* 0x0000200a07ff75b2 */ /* 0x0044620008000100 */
[----:B------:R2:W1:Y:S01]  /*0720*/  SYNCS.EXCH.64 URZ, [UR7+0x40], UR4 ;  /* 0x0000400407ff75b2 */ /* 0x0004620008000100 */
[----:B------:R2:W1:Y:S01]  /*0730*/  SYNCS.EXCH.64 URZ, [UR7+0x28], UR10 ;  /* 0x0000280a07ff75b2 */ /* 0x0004620008000100 */
[----:B------:R2:W1:Y:S01]  /*0740*/  SYNCS.EXCH.64 URZ, [UR7+0x48], UR4 ;  /* 0x0000480407ff75b2 */ /* 0x0004620008000100 */
[----:B------:R2:W1:Y:S01]  /*0750*/  SYNCS.EXCH.64 URZ, [UR7+0x30], UR10 ;  /* 0x0000300a07ff75b2 */ /* 0x0004620008000100 */
[----:B------:R2:W1:Y:S01]  /*0760*/  SYNCS.EXCH.64 URZ, [UR7+0x50], UR4 ;  /* 0x0000500407ff75b2 */ /* 0x0004620008000100 */
[----:B------:R2:W1:Y:S01]  /*0770*/  SYNCS.EXCH.64 URZ, [UR7+0x38], UR10 ;  /* 0x0000380a07ff75b2 */ /* 0x0004620008000100 */
[----:B------:R2:W1:Y:S01]  /*0780*/  SYNCS.EXCH.64 URZ, [UR7+0x58], UR4 ;  /* 0x0000580407ff75b2 */ /* 0x0004620008000100 */
[----:B------:R-:W-:Y:S01]  /*0790*/  NOP ;  /* 0x0000000000007918 */ /* 0x000fe20000000000 */
.L_x_10:
[----:B------:R-:W3:Y:S01]  /*07a0*/  SHFL.IDX PT, R2, R96, RZ, 0x1f ;  /* 0x00001fff60027589 */ /* 0x000ee200000e0000 */
[----:B------:R-:W-:Y:S01]  /*07b0*/  NOP ;  /* 0x0000000000007918 */ /* 0x000fe20000000000 */
[----:B---3--:R-:W-:-:S13]  /*07c0*/  ISETP.NE.AND P0, PT, R2, 0x3, PT ;  /* 0x000000030200780c */ /* 0x008fda0003f05270 */
[----:B------:R-:W-:Y:S05]  /*07d0*/  @P0 BRA `(.L_x_11) ;  /* 0x0000000000300947 */ /* 0x000fea0003800000 */
[----:B--2---:R-:W2:Y:S01]  /*07e0*/  S2UR UR5, SR_CgaCtaId ;  /* 0x00000000000579c3 */ /* 0x004ea20000008800 */
        /* <DEDUP_REMOVED lines=8> */
[----:B--2---:R3:W2:Y:S01]  /*0870*/  SYNCS.EXCH.64 URZ, [UR5+0x60], UR10 ;  /* 0x0000600a05ff75b2 */ /* 0x0046a20008000100 */
[----:B------:R3:W1:Y:S02]  /*0880*/  SYNCS.EXCH.64 URZ, [UR5+0x68], UR10 ;  /* 0x0000680a05ff75b2 */ /* 0x0006640008000100 */
[----:B---3--:R-:W-:Y:S01]  /*0890*/  NOP ;  /* 0x0000000000007918 */ /* 0x008fe20000000000 */
.L_x_11:
[----:B------:R-:W3:Y:S01]  /*08a0*/  SHFL.IDX PT, R2, R96, RZ, 0x1f ;  /* 0x00001fff60027589 */ /* 0x000ee200000e0000 */
[----:B------:R-:W-:Y:S01]  /*08b0*/  NOP ;  /* 0x0000000000007918 */ /* 0x000fe20000000000 */
[----:B---3--:R-:W-:-:S13]  /*08c0*/  ISETP.NE.AND P0, PT, R2, 0x4, PT ;  /* 0x000000040200780c */ /* 0x008fda0003f05270 */
[----:B------:R-:W-:Y:S05]  /*08d0*/  @P0 BRA `(.L_x_12) ;  /* 0x00000000004c0947 */ /* 0x000fea0003800000 */
[----:B--2---:R-:W2:Y:S01]  /*08e0*/  S2UR UR5, SR_CgaCtaId ;  /* 0x00000000000579c3 */ /* 0x004ea20000008800 */
[----:B------:R-:W-:Y:S01]  /*08f0*/  UMOV UR9, 0x100 ;  /* 0x0000010000097882 */ /* 0x000fe20000000000 */
[----:B------:R-:W-:Y:S01]  /*0900*/  UMOV UR7, 0x400 ;  /* 0x0000040000077882 */ /* 0x000fe20000000000 */
[----:B------:R-:W-:Y:S01]  /*0910*/  USEL UR9, UR9, 0xe0, UP2 ;  /* 0x000000e009097887 */ /* 0x000fe20009000000 */
[----:B------:R-:W-:Y:S01]  /*0920*/  UMOV UR4, 0x1 ;  /* 0x0000000100047882 */ /* 0x000fe20000000000 */
[----:B------:R-:W-:Y:S01]  /*0930*/  ELECT P0, URZ, PT ;  /* 0x0000000000ff782f */ /* 0x000fe20003800000 */
[----:B------:R-:W-:-:S04]  /*0940*/  UIADD3 UR10, UPT, UPT, -UR4, 0x100000, URZ ;  /* 0x00100000040a7890 */ /* 0x000fc8000fffe1ff */
[----:B------:R-:W-:Y:S02]  /*0950*/  USHF.L.U32 UR11, UR10, 0xb, URZ ;  /* 0x0000000b0a0b7899 */ /* 0x000fe400080006ff */
[----:B------:R-:W-:Y:S02]  /*0960*/  USHF.L.U32 UR10, UR10, 0x1, URZ ;  /* 0x000000010a0a7899 */ /* 0x000fe400080006ff */
[----:B------:R-:W-:-:S04]  /*0970*/  UIADD3 UR12, UPT, UPT, -UR9, 0x100000, URZ ;  /* 0x00100000090c7890 */ /* 0x000fc8000fffe1ff */
[----:B------:R-:W-:Y:S02]  /*0980*/  USHF.L.U32 UR13, UR12, 0xb, URZ ;  /* 0x0000000b0c0d7899 */ /* 0x000fe400080006ff */
[----:B------:R-:W-:Y:S02]  /*0990*/  USHF.L.U32 UR12, UR12, 0x1, URZ ;  /* 0x000000010c0c7899 */ /* 0x000fe400080006ff */
[----:B--2---:R-:W-:Y:S01]  /*09a0*/  ULEA UR5, UR5, UR7, 0x18 ;  /* 0x0000000705057291 */ /* 0x004fe2000f8ec0ff */
[----:B------:R-:W2:Y:S11]  /*09b0*/  FENCE.VIEW.ASYNC.S ;  /* 0x00000000000073c6 */ /* 0x000eb60000000000 */
[----:B--2---:R3:W2:Y:S01]  /*09c0*/  SYNCS.EXCH.64 URZ, [UR5+0x70], UR10 ;  /* 0x0000700a05ff75b2 */ /* 0x0046a20008000100 */
[----:B------:R3:W1:Y:S01]  /*09d0*/  SYNCS.EXCH.64 URZ, [UR5+0x80], UR12 ;  /* 0x0000800c05ff75b2 */ /* 0x0006620008000100 */
[----:B------:R3:W1:Y:S01]  /*09e0*/  SYNCS.EXCH.64 URZ, [UR5+0x78], UR10 ;  /* 0x0000780a05ff75b2 */ /* 0x0006620008000100 */
[----:B------:R3:W1:Y:S02]  /*09f0*/  SYNCS.EXCH.64 URZ, [UR5+0x88], UR12 ;  /* 0x0000880c05ff75b2 */ /* 0x0006640008000100 */
[----:B---3--:R-:W-:Y:S01]  /*0a00*/  NOP ;  /* 0x0000000000007918 */ /* 0x008fe20000000000 */
.L_x_12:
[----:B------:R-:W3:Y:S01]  /*0a10*/  SHFL.IDX PT, R2, R96, RZ, 0x1f ;  /* 0x00001fff60027589 */ /* 0x000ee200000e0000 */
[----:B------:R-:W-:Y:S01]  /*0a20*/  NOP ;  /* 0x0000000000007918 */ /* 0x000fe20000000000 */
[----:B---3--:R-:W-:-:S13]  /*0a30*/  ISETP.NE.AND P0, PT, R2, 0x5, PT ;  /* 0x000000050200780c */ /* 0x008fda0003f05270 */
[----:B------:R-:W-:Y:S05]  /*0a40*/  @P0 BRA `(.L_x_13) ;  /* 0x0000000000580947 */ /* 0x000fea0003800000 */
[----:B--2---:R-:W2:Y:S01]  /*0a50*/  S2UR UR7, SR_CgaCtaId ;  /* 0x00000000000779c3 */ /* 0x004ea20000008800 */
        /* <DEDUP_REMOVED lines=12> */
[----:B--2---:R3:W2:Y:S01]  /*0b20*/  SYNCS.EXCH.64 URZ, [UR7+0x90], UR10 ;  /* 0x0000900a07ff75b2 */ /* 0x0046a20008000100 */
[----:B------:R3:W1:Y:S01]  /*0b30*/  SYNCS.EXCH.64 URZ, [UR7+0xb0], UR4 ;  /* 0x0000b00407ff75b2 */ /* 0x0006620008000100 */
[----:B------:R3:W1:Y:S01]  /*0b40*/  SYNCS.EXCH.64 URZ, [UR7+0x98], UR10 ;  /* 0x0000980a07ff75b2 */ /* 0x0006620008000100 */
[----:B------:R3:W1:Y:S01]  /*0b50*/  SYNCS.EXCH.64 URZ, [UR7+0xb8], UR4 ;  /* 0x0000b80407ff75b2 */ /* 0x0006620008000100 */
[----:B------:R3:W1:Y:S01]  /*0b60*/  SYNCS.EXCH.64 URZ, [UR7+0xa0], UR10 ;  /* 0x0000a00a07ff75b2 */ /* 0x0006620008000100 */
[----:B------:R3:W1:Y:S01]  /*0b70*/  SYNCS.EXCH.64 URZ, [UR7+0xc0], UR4 ;  /* 0x0000c00407ff75b2 */ /* 0x0006620008000100 */
[----:B------:R3:W1:Y:S01]  /*0b80*/  SYNCS.EXCH.64 URZ, [UR7+0xa8], UR10 ;  /* 0x0000a80a07ff75b2 */ /* 0x0006620008000100 */
[----:B------:R3:W1:Y:S02]  /*0b90*/  SYNCS.EXCH.64 URZ, [UR7+0xc8], UR4 ;  /* 0x0000c80407ff75b2 */ /* 0x0006640008000100 */
[----:B---3--:R-:W-:Y:S01]  /*0ba0*/  NOP ;  /* 0x0000000000007918 */ /* 0x008fe20000000000 */
.L_x_13:
        /* <DEDUP_REMOVED lines=18> */
.L_x_14:
[----:B--2---:R-:W2:Y:S01]  /*0cd0*/  S2UR UR5, SR_CTAID.X ;  /* 0x00000000000579c3 */ /* 0x004ea20000002500 */
[----:B------:R-:W-:-:S05]  /*0ce0*/  CS2R.32 R90, SR_CgaSize ;  /* 0x00000000005a7805 */ /* 0x000fca0000008a00 */
[----:B------:R-:W-:-:S05]  /*0cf0*/  IMAD R90, R90, -0xa0, RZ ;  /* 0xffffff605a5a7824 */ /* 0x000fca00078e02ff */
[----:B------:R-:W-:-:S14]  /*0d00*/  R2UR UR9, R90 ;  /* 0x000000005a0972ca */ /* 0x000fdc00000e0000 */
[----:B------:R-:W3:Y:S01]  /*0d10*/  LDCU UR9, c[0x0][UR9+0x2b0] ;  /* 0x00005600090977ac */ /* 0x000ee20008000800 */
[----:B------:R-:W-:Y:S01]  /*0d20*/  NOP ;  /* 0x0000000000007918 */ /* 0x000fe20000000000 */
[----:B------:R-:W-:-:S05]  /*0d30*/  CS2R.32 R90, SR_CgaSize ;  /* 0x00000000005a7805 */ /* 0x000fca0000008a00 */
[----:B------:R-:W-:-:S05]  /*0d40*/  IMAD R90, R90, -0xa0, RZ ;  /* 0xffffff605a5a7824 */ /* 0x000fca00078e02ff */
[----:B------:R-:W-:-:S14]  /*0d50*/  R2UR UR7, R90 ;  /* 0x000000005a0772ca */ /* 0x000fdc00000e0000 */
[----:B------:R-:W4:Y:S01]  /*0d60*/  LDCU UR7, c[0x0][UR7+0x2b4] ;  /* 0x00005680070777ac */ /* 0x000f220008000800 */
[----:B------:R-:W1:Y:S08]  /*0d70*/  S2UR UR4, SR_CTAID.Y ;  /* 0x00000000000479c3 */ /* 0x000e700000002600 */
[----:B------:R-:W4:Y:S01]  /*0d80*/  LDC R9, c[0x0][0xb24] ;  /* 0x0002c900ff097b82 */ /* 0x000f220000000800 */
[----:B--2---:R-:W-:-:S02]  /*0d90*/  I2FP.F32.U32 R5, UR5 ;  /* 0x0000000500057c45 */ /* 0x004fc40008201000 */
[----:B------:R-:W-:-:S05]  /*0da0*/  CS2R.32 R3, SR_CgaSize ;  /* 0x0000000000037805 */ /* 0x000fca0000008a00 */
[----:B------:R-:W-:-:S06]  /*0db0*/  IMAD R3, R3, -0xa0, RZ ;  /* 0xffffff6003037824 */ /* 0x000fcc00078e02ff */
[----:B------:R-:W2:Y:S01]  /*0dc0*/  LDC R3, c[0x0][R3+0x2a0] ;  /* 0x0000a80003037b82 */ /* 0x000ea20000000800 */
[----:B------:R-:W-:Y:S01]  /*0dd0*/  MOV R21, UR5 ;  /* 0x0000000500157c02 */ /* 0x000fe20008000f00 */
[----:B---3--:R-:W-:Y:S01]  /*0de0*/  FMUL R5, R5, UR9 ;  /* 0x0000000905057c20 */ /* 0x008fe20008400000 */
[----:B-1----:R-:W-:Y:S02]  /*0df0*/  I2FP.F32.U32 R4, UR4 ;  /* 0x0000000400047c45 */ /* 0x002fe40008201000 */
[----:B------:R-:W-:-:S05]  /*0e00*/  CS2R.32 R2, SR_CgaSize ;  /* 0x0000000000027805 */ /* 0x000fca0000008a00 */
[----:B------:R-:W-:-:S06]  /*0e10*/  IMAD R2, R2, -0xa0, RZ ;  /* 0xffffff6002027824 */ /* 0x000fcc00078e02ff */
[----:B------:R-:W1:Y:S01]  /*0e20*/  LDC R2, c[0x0][R2+0x2a4] ;  /* 0x0000a90002027b82 */ /* 0x000e620000000800 */
[----:B------:R-:W3:Y:S01]  /*0e30*/  F2I.U32.TRUNC.NTZ R90, R5 ;  /* 0x00000005005a7305 */ /* 0x000ee2000020f000 */
[----:B------:R-:W-:Y:S01]  /*0e40*/  MOV R20, UR4 ;  /* 0x0000000400147c02 */ /* 0x000fe20008000f00 */
[----:B----4-:R-:W-:-:S05]  /*0e50*/  FMUL R4, R4, UR7 ;  /* 0x0000000704047c20 */ /* 0x010fca0008400000 */
[----:B------:R-:W-:Y:S01]  /*0e60*/  BAR.SYNC.DEFER_BLOCKING 0x0 ;  /* 0x0000000000007b1d */ /* 0x000fe20000010000 */
[----:B------:R-:W-:-:S05]  /*0e70*/  ISETP.GE.AND P0, PT, R9, 0x1, PT ;  /* 0x000000010900780c */ /* 0x000fca0003f06270 */
[----:B------:R-:W4:Y:S02]  /*0e80*/  F2I.U32.TRUNC.NTZ R83, R4 ;  /* 0x0000000400537305 */ /* 0x000f24000020f000 */
[----:B------:R-:W1:Y:S01]  /*0e90*/  S2UR UR36, SR_CTAID.Z ;  /* 0x00000000002479c3 */ /* 0x000e620000002700 */
[----:B---3--:R-:W-:-:S05]  /*0ea0*/  IADD3 R90, PT, PT, -R90, RZ, RZ ;  /* 0x000000ff5a5a7210 */ /* 0x008fca0007ffe1ff */
[----:B--2---:R-:W-:Y:S01]  /*0eb0*/  IMAD R90, R3, R90, UR5 ;  /* 0x00000005035a7e24 */ /* 0x004fe2000f8e025a */
[----:B----4-:R-:W-:-:S05]  /*0ec0*/  IADD3 R83, PT, PT, -R83, RZ, RZ ;  /* 0x000000ff53537210 */ /* 0x010fca0007ffe1ff */
[----:B-1----:R-:W-:Y:S01]  /*0ed0*/  IMAD R83, R2, R83, UR4 ;  /* 0x0000000402537e24 */ /* 0x002fe2000f8e0253 */
[----:B------:R-:W-:Y:S06]  /*0ee0*/  @!P0 BRA `(.L_x_15) ;  /* 0x0000000000b88947 */ /* 0x000fec0003800000 */
[----:B------:R-:W1:Y:S01]  /*0ef0*/  LDC.64 R4, c[0x0][0xb18] ;  /* 0x0002c600ff047b82 */ /* 0x000e620000000a00 */
[----:B------:R-:W-:-:S07]  /*0f00*/  ISETP.NE.AND P0, PT, R9, 0x1, PT ;  /* 0x000000010900780c */ /* 0x000fce0003f05270 */
[----:B------:R-:W2:Y:S08]  /*0f10*/  LDC R10, c[0x0][0xb0c] ;  /* 0x0002c300ff0a7b82 */ /* 0x000eb00000000800 */
[----:B------:R-:W3:Y:S08]  /*0f20*/  LDC R11, c[0x0][0x370] ;  /* 0x0000dc00ff0b7b82 */ /* 0x000ef00000000800 */
[----:B------:R-:W4:Y:S01]  /*0f30*/  LDC R12, c[0x0][0x374] ;  /* 0x0000dd00ff0c7b82 */ /* 0x000f220000000800 */
[----:B-1----:R-:W-:-:S07]  /*0f40*/  ISETP.NE.AND P1, PT, R4, 0x1, PT ;  /* 0x000000010400780c */ /* 0x002fce0003f25270 */
[----:B------:R-:W3:Y:S01]  /*0f50*/  LDC.64 R6, c[0x0][0xb10] ;  /* 0x0002c400ff067b82 */ /* 0x000ee20000000a00 */
[----:B--2---:R-:W-:-:S07]  /*0f60*/  ISETP.NE.AND P2, PT, R10, 0x1, PT ;  /* 0x000000010a00780c */ /* 0x004fce0003f45270 */
[----:B------:R-:W1:Y:S08]  /*0f70*/  LDC R8, c[0x0][0xb20] ;  /* 0x0002c800ff087b82 */ /* 0x000e700000000800 */
[----:B------:R-:W2:Y:S01]  /*0f80*/  LDC.64 R2, c[0x0][0xb28] ;  /* 0x0002ca00ff027b82 */ /* 0x000ea20000000a00 */
[----:B----4-:R-:W-:-:S04]  /*0f90*/  IMAD.HI.U32 R13, R12, R5, RZ ;  /* 0x000000050c0d7227 */ /* 0x010fc800078e00ff */
[----:B------:R-:W-:-:S04]  /*0fa0*/  IMAD.HI.U32 R5, R20, R5, RZ ;  /* 0x0000000514057227 */ /* 0x000fc800078e00ff */
[----:B---3--:R-:W-:-:S04]  /*0fb0*/  IMAD.HI.U32 R14, R11, R6, RZ ;  /* 0x000000060b0e7227 */ /* 0x008fc800078e00ff */
[C---:B------:R-:W-:Y:S01]  /*0fc0*/  IMAD.HI.U32 R16, R21.reuse, R6, RZ ;  /* 0x0000000615107227 */ /* 0x040fe200078e00ff */
[-C--:B------:R-:W-:Y:S02]  /*0fd0*/  @P2 SHF.R.U32.HI R11, RZ, R7.reuse, R14 ;  /* 0x00000007ff0b2219 */ /* 0x080fe4000001160e */
[-C--:B-1----:R-:W-:Y:S02]  /*0fe0*/  @P1 SHF.R.U32.HI R12, RZ, R8.reuse, R13 ;  /* 0x00000008ff0c1219 */ /* 0x082fe4000001160d */
[----:B------:R-:W-:Y:S02]  /*0ff0*/  SHF.R.U32.HI R5, RZ, R8, R5 ;  /* 0x00000008ff057219 */ /* 0x000fe40000011605 */
[----:B------:R-:W-:Y:S02]  /*1000*/  SHF.R.U32.HI R16, RZ, R7, R16 ;  /* 0x00000007ff107219 */ /* 0x000fe40000011610 */
[----:B------:R-:W-:Y:S01]  /*1010*/  SEL R5, R20, R5, !P1 ;  /* 0x0000000514057207 */ /* 0x000fe20004800000 */
[----:B--2---:R-:W-:Y:S01]  /*1020*/  IMAD.HI.U32 R14, R12, R2, RZ ;  /* 0x000000020c0e7227 */ /* 0x004fe200078e00ff */
[----:B------:R-:W-:-:S02]  /*1030*/  SEL R7, R21, R16, !P2 ;  /* 0x0000001015077207 */ /* 0x000fc40005000000 */
[----:B------:R-:W-:Y:S01]  /*1040*/  IADD3 R13, PT, PT, -R5, RZ, RZ ;  /* 0x000000ff050d7210 */ /* 0x000fe20007ffe1ff */
[----:B------:R-:W-:Y:S01]  /*1050*/  IMAD.HI.U32 R6, R11, R2, RZ ;  /* 0x000000020b067227 */ /* 0x000fe200078e00ff */
[----:B------:R-:W-:-:S03]  /*1060*/  @P0 SHF.R.U32.HI R12, RZ, R3, R14 ;  /* 0x00000003ff0c0219 */ /* 0x000fc6000001160e */
[----:B------:R-:W-:Y:S01]  /*1070*/  IMAD R13, R4, R13, R20 ;  /* 0x0000000d040d7224 */ /* 0x000fe200078e0214 */
[----:B------:R-:W-:Y:S01]  /*1080*/  @P0 SHF.R.U32.HI R11, RZ, R3, R6 ;  /* 0x00000003ff0b0219 */ /* 0x000fe20000011606 */
[----:B------:R-:W-:-:S04]  /*1090*/  IMAD R12, R12, R9, RZ ;  /* 0x000000090c0c7224 */ /* 0x000fc800078e02ff */
[----:B------:R-:W-:Y:S01]  /*10a0*/  IMAD R6, R11, R9, RZ ;  /* 0x000000090b067224 */ /* 0x000fe200078e02ff */
[----:B------:R-:W-:-:S04]  /*10b0*/  ISETP.GE.AND P1, PT, R5, R12, PT ;  /* 0x0000000c0500720c */ /* 0x000fc80003f26270 */
[----:B------:R-:W-:Y:S01]  /*10c0*/  ISETP.GE.OR P1, PT, R7, R6, P1 ;  /* 0x000000060700720c */ /* 0x000fe20000f26670 */
[----:B------:R-:W-:-:S05]  /*10d0*/  IMAD.HI.U32 R6, R5, R2, RZ ;  /* 0x0000000205067227 */ /* 0x000fca00078e00ff */
[----:B------:R-:W-:-:S04]  /*10e0*/  SHF.R.U32.HI R6, RZ, R3, R6 ;  /* 0x00000003ff067219 */ /* 0x000fc80000011606 */
[----:B------:R-:W-:-:S03]  /*10f0*/  SEL R6, R5, R6, !P0 ;  /* 0x0000000605067207 */ /* 0x000fc60004000000 */
[----:B------:R-:W-:Y:S01]  /*1100*/  @!P1 IMAD.HI.U32 R8, R7, R2, RZ ;  /* 0x0000000207089227 */ /* 0x000fe200078e00ff */
[----:B------:R-:W-:-:S04]  /*1110*/  IADD3 R2, PT, PT, -R6, RZ, RZ ;  /* 0x000000ff06027210 */ /* 0x000fc80007ffe1ff */
[----:B------:R-:W-:Y:S01]  /*1120*/  @!P1 SHF.R.U32.HI R8, RZ, R3, R8 ;  /* 0x00000003ff089219 */ /* 0x000fe20000011608 */
[----:B------:R-:W-:-:S03]  /*1130*/  IMAD R2, R9, R2, R5 ;  /* 0x0000000209027224 */ /* 0x000fc600078e0205 */
[----:B------:R-:W-:-:S05]  /*1140*/  @!P1 SEL R3, R7, R8, !P0 ;  /* 0x0000000807039207 */ /* 0x000fca0004000000 */
[--C-:B------:R-:W-:Y:S02]  /*1150*/  @!P1 IMAD.IADD R6, R6, 0x1, -R3.reuse ;  /* 0x0000000106069824 */ /* 0x100fe400078e0a03 */
[----:B------:R-:W-:Y:S01]  /*1160*/  @!P1 IMAD R3, R2, R11, R3 ;  /* 0x0000000b02039224 */ /* 0x000fe200078e0203 */
[----:B------:R-:W-:Y:S01]  /*1170*/  IADD3 R2, PT, PT, -R7, RZ, RZ ;  /* 0x000000ff07027210 */ /* 0x000fe20007ffe1ff */
[----:B------:R-:W-:Y:S02]  /*1180*/  @!P1 IMAD R5, R6, R9, R7 ;  /* 0x0000000906059224 */ /* 0x000fe400078e0207 */
[----:B------:R-:W-:Y:S02]  /*1190*/  @!P1 IMAD.MOV.U32 R7, RZ, RZ, R3 ;  /* 0x000000ffff079224 */ /* 0x000fe400078e0003 */
[----:B------:R-:W-:Y:S02]  /*11a0*/  IMAD R2, R10, R2, R21 ;  /* 0x000000020a027224 */ /* 0x000fe400078e0215 */
[----:B------:R-:W-:-:S02]  /*11b0*/  IMAD R20, R5, R4, R13 ;  /* 0x0000000405147224 */ /* 0x000fc400078e020d */
[----:B------:R-:W-:Y:S02]  /*11c0*/  IMAD R21, R7, R10, R2 ;  /* 0x0000000a07157224 */ /* 0x000fe400078e0202 */
.L_x_15:
[----:B------:R-:W1:Y:S01]  /*11d0*/  LDCU UR4, c[0x0][0xb30] ;  /* 0x00016600ff0477ac */ /* 0x000e620008000800 */
[----:B------:R-:W2:Y:S08]  /*11e0*/  S2UR UR37, SR_CgaCtaId ;  /* 0x00000000002579c3 */ /* 0x000eb00000008800 */
[----:B------:R-:W3:Y:S01]  /*11f0*/  LDC R40, c[0x0][0xb24] ;  /* 0x0002c900ff287b82 */ /* 0x000ee20000000800 */
[----:B-1----:R-:W-:-:S09]  /*1200*/  UISETP.NE.AND UP1, UPT, UR4, 0x1, UPT ;  /* 0x000000010400788c */ /* 0x002fd2000bf25270 */
[----:B--2---:R-:W-:Y:S05]  /*1210*/  BRA.U UP1, `(.L_x_16) ;  /* 0x0000000101407547 */ /* 0x004fea000b800000 */
[----:B------:R-:W1:Y:S08]  /*1220*/  LDC.64 R4, c[0x0][0xb10] ;  /* 0x0002c400ff047b82 */ /* 0x000e700000000a00 */
[----:B------:R-:W2:Y:S08]  /*1230*/  LDC.64 R2, c[0x0][0xb18] ;  /* 0x0002c600ff027b82 */ /* 0x000eb00000000a00 */
[----:B------:R-:W4:Y:S08]  /*1240*/  LDC R6, c[0x0][0xb20] ;  /* 0x0002c800ff067b82 */ /* 0x000f300000000800 */
[----:B------:R-:W3:Y:S01]  /*1250*/  LDC R8, c[0x0][0xb0c] ;  /* 0x0002c300ff087b82 */ /* 0x000ee20000000800 */
[----:B-1----:R-:W-:-:S05]  /*1260*/  IMAD.HI.U32 R4, R21, R4, RZ ;  /* 0x0000000415047227 */ /* 0x002fca00078e00ff */
[----:B------:R-:W-:Y:S01]  /*1270*/  SHF.R.U32.HI R4, RZ, R5, R4 ;  /* 0x00000005ff047219 */ /* 0x000fe20000011604 */
[----:B--2---:R-:W-:Y:S01]  /*1280*/  IMAD.HI.U32 R3, R20, R3, RZ ;  /* 0x0000000314037227 */ /* 0x004fe200078e00ff */
[----:B------:R-:W-:-:S04]  /*1290*/  ISETP.NE.AND P0, PT, R2, 0x1, PT ;  /* 0x000000010200780c */ /* 0x000fc80003f05270 */
[----:B----4-:R-:W-:-:S04]  /*12a0*/  SHF.R.U32.HI R3, RZ, R6, R3 ;  /* 0x00000006ff037219 */ /* 0x010fc80000011603 */
[----:B------:R-:W-:Y:S02]  /*12b0*/  SEL R3, R20, R3, !P0 ;  /* 0x0000000314037207 */ /* 0x000fe40004000000 */
[----:B---3--:R-:W-:-:S04]  /*12c0*/  ISETP.NE.AND P1, PT, R8, 0x1, PT ;  /* 0x000000010800780c */ /* 0x008fc80003f25270 */
[----:B------:R-:W-:-:S05]  /*12d0*/  SEL R4, R21, R4, !P1 ;  /* 0x0000000415047207 */ /* 0x000fca0004800000 */
[----:B------:R-:W-:Y:S02]  /*12e0*/  IMAD.IADD R5, R3, 0x1, -R4 ;  /* 0x0000000103057824 */ /* 0x000fe400078e0a04 */
[----:B------:R-:W-:Y:S02]  /*12f0*/  IMAD.IADD R3, R4, 0x1, -R3 ;  /* 0x0000000104037824 */ /* 0x000fe400078e0a03 */
[----:B------:R-:W-:Y:S02]  /*1300*/  IMAD R21, R5, R8, R21 ;  /* 0x0000000805157224 */ /* 0x000fe400078e0215 */
[----:B------:R-:W-:-:S07]  /*1310*/  IMAD R20, R3, R2, R20 ;  /* 0x0000000203147224 */ /* 0x000fce00078e0214 */
.L_x_16:
[----:B------:R-:W-:Y:S01]  /*1320*/  BAR.SYNC.DEFER_BLOCKING 0x0 ;  /* 0x0000000000007b1d */ /* 0x000fe20000010000 */
[----:B------:R-:W-:Y:S01]  /*1330*/  UISETP.NE.AND UP1, UPT, UR8, 0x2, UPT ;  /* 0x000000020800788c */ /* 0x000fe2000bf25270 */
[----:B------:R-:W-:Y:S02]  /*1340*/  ISETP.NE.OR P5, PT, R0, 0x2, !P5 ;  /* 0x000000020000780c */ /* 0x000fe40006fa5670 */
[----:B------:R-:W-:-:S06]  /*1350*/  LOP3.LUT R2, R103, 0x1f, RZ, 0xc0, !PT ;  /* 0x0000001f67027812 */ /* 0x000fcc00078ec0ff */
[----:B------:R-:W-:Y:S05]  /*1360*/  BRA.U UP1, `(.L_x_17) ;  /* 0x0000001101147547 */ /* 0x000fea000b800000 */
[----:B------:R-:W1:Y:S01]  /*1370*/  LDCU UR13, c[0x0][0x38c] ;  /* 0x00007180ff0d77ac */ /* 0x000e620008000800 */
[----:B------:R-:W2:Y:S01]  /*1380*/  LDC R9, c[0x0][0x370] ;  /* 0x0000dc00ff097b82 */ /* 0x000ea20000000800 */
[----:B------:R-:W-:Y:S01]  /*1390*/  PLOP3.LUT P1, PT, PT, PT, UP2, 0x80, 0x8 ;  /* 0x000000000008781c */ /* 0x000fe20003f2f028 */
[----:B------:R-:W-:Y:S01]  /*13a0*/  IMAD.MOV.U32 R15, RZ, RZ, 0x1 ;  /* 0x00000001ff0f7424 */ /* 0x000fe200078e00ff */
[----:B------:R-:W-:Y:S01]  /*13b0*/  ISETP.EQ.OR P4, PT, R2, RZ, P5 ;  /* 0x000000ff0200720c */ /* 0x000fe20002f82670 */
[----:B------:R-:W-:Y:S01]  /*13c0*/  IMAD.MOV.U32 R14, RZ, RZ, RZ ;  /* 0x000000ffff0e7224 */ /* 0x000fe200078e00ff */
[----:B------:R-:W-:Y:S02]  /*13d0*/  PLOP3.LUT P1, PT, P1, PT, PT, 0x8, 0x80 ;  /* 0x000000000080781c */ /* 0x000fe40000f2e170 */
[----:B------:R-:W-:Y:S01]  /*13e0*/  CS2R R12, SRZ ;  /* 0x00000000000c7805 */ /* 0x000fe2000001ff00 */
[----:B------:R-:W-:Y:S01]  /*13f0*/  IMAD.MOV.U32 R10, RZ, RZ, 0x1 ;  /* 0x00000001ff0a7424 */ /* 0x000fe200078e00ff */
[----:B------:R-:W4:Y:S01]  /*1400*/  LDC R0, c[0x0][0x374] ;  /* 0x0000dd00ff007b82 */ /* 0x000f220000000800 */
[----:B------:R-:W2:Y:S01]  /*1410*/  LDCU.64 UR22, c[0x0][0x348] ;  /* 0x00006900ff1677ac */ /* 0x000ea20008000a00 */
[----:B------:R-:W-:Y:S01]  /*1420*/  UMOV UR6, URZ ;  /* 0x000000ff00067c82 */ /* 0x000fe20008000000 */
[----:B-1----:R-:W-:-:S04]  /*1430*/  UIADD3 UR5, UPT, UPT, UR13, 0x1f, URZ ;  /* 0x0000001f0d057890 */ /* 0x002fc8000fffe0ff */
[----:B------:R-:W-:-:S04]  /*1440*/  USHF.R.S32.HI UR4, URZ, 0x1f, UR5 ;  /* 0x0000001fff047899 */ /* 0x000fc80008011405 */
[----:B------:R-:W-:-:S04]  /*1450*/  ULEA.HI UR4, UR4, UR5, URZ, 0x5 ;  /* 0x0000000504047291 */ /* 0x000fc8000f8f28ff */
[----:B------:R-:W-:Y:S02]  /*1460*/  USHF.R.S32.HI UR15, URZ, 0x5, UR4 ;  /* 0x00000005ff0f7899 */ /* 0x000fe40008011404 */
[----:B------:R-:W-:Y:S02]  /*1470*/  UIADD3 UR4, UPT, UPT, UR13, -0x1, URZ ;  /* 0xffffffff0d047890 */ /* 0x000fe4000fffe0ff */
[----:B------:R-:W-:Y:S02]  /*1480*/  UISETP.LT.U32.AND UP0, UPT, UR15, 0x2, UPT ;  /* 0x000000020f00788c */ /* 0x000fe4000bf01070 */
[----:B------:R-:W-:Y:S02]  /*1490*/  UISETP.GE.U32.AND UP1, UPT, UR4, -0x3f, UPT ;  /* 0xffffffc10400788c */ /* 0x000fe4000bf26070 */
[----:B------:R-:W-:Y:S02]  /*14a0*/  USEL UR14, UR15, 0x2, UP0 ;  /* 0x000000020f0e7887 */ /* 0x000fe40008000000 */
[----:B------:R-:W-:-:S02]  /*14b0*/  UIADD3 UR13, UPT, UPT, UR13, 0x3e, URZ ;  /* 0x0000003e0d0d7890 */ /* 0x000fc4000fffe0ff */
[----:B------:R-:W-:Y:S02]  /*14c0*/  UIADD3 UR5, UPT, UPT, UR14, -0x1, URZ ;  /* 0xffffffff0e057890 */ /* 0x000fe4000fffe0ff */
[----:B------:R-:W-:-:S03]  /*14d0*/  UIADD3 UR7, UPT, UPT, UR15, -UR14, URZ ;  /* 0x8000000e0f077290 */ /* 0x000fc6000fffe0ff */
[----:B------:R-:W-:-:S04]  /*14e0*/  @UP1 UIADD3 UR5, UPT, UPT, UR14, URZ, URZ ;  /* 0x000000ff0e051290 */ /* 0x000fc8000fffe0ff */
[----:B--2---:R-:W-:-:S12]  /*14f0*/  UIADD3 UR5, UPT, UPT, UR5, 0x1, URZ ;  /* 0x0000000105057890 */ /* 0x004fd8000fffe0ff */
.L_x_35:
[----:B------:R-:W-:Y:S01]  /*1500*/  UISETP.NE.AND UP0, UPT, UR37, URZ, UPT ;  /* 0x000000ff2500728c */ /* 0x000fe2000bf05270 */
[----:B------:R-:W1:Y:S08]  /*1510*/  S2UR UR37, SR_CgaCtaId ;  /* 0x00000000002579c3 */ /* 0x000e700000008800 */
[----:B------:R-:W-:Y:S05]  /*1520*/  BRA.U UP0, `(.L_x_18) ;  /* 0x0000000100347547 */ /* 0x000fea000b800000 */
[----:B------:R-:W2:Y:S01]  /*1530*/  S2R R2, SR_CgaCtaId ;  /* 0x0000000000027919 */ /* 0x000ea20000008800 */
[----:B------:R-:W-:-:S04]  /*1540*/  MOV R3, 0x400 ;  /* 0x0000040000037802 */ /* 0x000fc80000000f00 */
[----:B--2---:R-:W-:Y:S02]  /*1550*/  LEA R3, R2, R3, 0x18 ;  /* 0x0000000302037211 */ /* 0x004fe400078ec0ff */
[----:B------:R-:W-:-:S03]  /*1560*/  SHF.L.U32 R2, R10, 0x1f, RZ ;  /* 0x0000001f0a027819 */ /* 0x000fc600000006ff */
[----:B------:R-:W-:-:S04]  /*1570*/  IMAD R3, R12, 0x8, R3 ;  /* 0x000000080c037824 */ /* 0x000fc800078e0203 */
[----:B------:R-:W2:Y:S02]  /*1580*/  SYNCS.PHASECHK.TRANS64.TRYWAIT P0, [R3+URZ+0xe0], R2 ;  /* 0x0000e002030075a7 */ /* 0x000ea400080011ff */
[----:B--2---:R-:W-:Y:S05]  /*1590*/  @!P0 BRA `(.L_x_19) ;  /* 0x0000007800088947 */ /* 0x004fea0003800000 */
.L_x_123:
[----:B------:R-:W-:Y:S01]  /*15a0*/  VIADD R12, R12, 0x1 ;  /* 0x000000010c0c7836 */ /* 0x000fe20000000000 */
[----:B------:R2:W-:Y:S04]  /*15b0*/  SYNCS.ARRIVE.TRANS64.A1T0 RZ, [R3+URZ+0xd0], RZ ;  /* 0x0000d0ff03ff79a7 */ /* 0x0005e800081000ff */
[----:B------:R-:W-:-:S04]  /*15c0*/  ISETP.NE.AND P0, PT, R12, 0x2, PT ;  /* 0x000000020c00780c */ /* 0x000fc80003f05270 */
[----:B------:R-:W-:Y:S02]  /*15d0*/  SEL R12, R12, RZ, P0 ;  /* 0x000000ff0c0c7207 */ /* 0x000fe40000000000 */
[----:B--2---:R-:W-:-:S04]  /*15e0*/  SEL R3, RZ, 0x1, P0 ;  /* 0x00000001ff037807 */ /* 0x004fc80000000000 */
[----:B------:R-:W-:-:S07]  /*15f0*/  LOP3.LUT R10, R10, R3, RZ, 0x3c, !PT ;  /* 0x000000030a0a7212 */ /* 0x000fce00078e3cff */
.L_x_18:
[----:B------:R-:W-:Y:S01]  /*1600*/  UMOV UR4, 0x400 ;  /* 0x0000040000047882 */ /* 0x000fe20000000000 */
[----:B------:R-:W-:Y:S01]  /*1610*/  SHF.L.U32 R2, R15, 0x1f, RZ ;  /* 0x0000001f0f027819 */ /* 0x000fe200000006ff */
[----:B-1----:R-:W-:Y:S01]  /*1620*/  ULEA UR4, UR37, UR4, 0x18 ;  /* 0x0000000425047291 */ /* 0x002fe2000f8ec0ff */
[----:B------:R-:W-:Y:S01]  /*1630*/  R2UR UR35, R21 ;  /* 0x00000000152372ca */ /* 0x000fe200000e0000 */
[----:B------:R-:W-:Y:S01]  /*1640*/  UISETP.GE.U32.AND UP0, UPT, UR13, 0x3f, UPT ;  /* 0x0000003f0d00788c */ /* 0x000fe2000bf06070 */
[----:B------:R-:W-:Y:S01]  /*1650*/  R2UR UR11, R20 ;  /* 0x00000000140b72ca */ /* 0x000fe200000e0000 */
[----:B------:R-:W-:Y:S01]  /*1660*/  ULEA UR8, UR6, UR4, 0x3 ;  /* 0x0000000406087291 */ /* 0x000fe2000f8e18ff */
[----:B------:R-:W-:-:S08]  /*1670*/  UMOV UR24, URZ ;  /* 0x000000ff00187c82 */ /* 0x000fd00008000000 */
[----:B------:R1:W2:Y:S01]  /*1680*/  SYNCS.PHASECHK.TRANS64.TRYWAIT P0, [UR8+0x10], R2 ;  /* 0x00001002ff0075a7 */ /* 0x0002a20008001108 */
[----:B------:R-:W-:Y:S02]  /*1690*/  USHF.L.U32 UR35, UR35, 0x6, URZ ;  /* 0x0000000623237899 */ /* 0x000fe400080006ff */
[----:B------:R-:W-:Y:S01]  /*16a0*/  USHF.L.U32 UR11, UR11, 0x8, URZ ;  /* 0x000000080b0b7899 */ /* 0x000fe200080006ff */
[----:B------:R-:W-:Y:S11]  /*16b0*/  BRA.U !UP0, `(.L_x_20) ;  /* 0x0000000108a87547 */ /* 0x000ff6000b800000 */
[----:B------:R-:W-:Y:S01]  /*16c0*/  UMOV UR16, URZ ;  /* 0x000000ff00107c82 */ /* 0x000fe20008000000 */
[----:B------:R-:W-:-:S05]  /*16d0*/  UMOV UR17, UR6 ;  /* 0x0000000600117c82 */ /* 0x000fca0008000000 */
.L_x_25:
[----:B-1----:R-:W-:Y:S01]  /*16e0*/  ULEA UR33, UR17, UR4, 0x3 ;  /* 0x0000000411217291 */ /* 0x002fe2000f8e18ff */
[----:B--2---:R-:W-:Y:S01]  /*16f0*/  @!P5 MOV R3, 0x2800 ;  /* 0x000028000003d802 */ /* 0x004fe20000000f00 */
[----:B--2---:R-:W-:Y:S10]  /*1700*/  @P0 BRA `(.L_x_21) ;  /* 0x00000000000c0947 */ /* 0x004ff40003800000 */
[----:B------:R-:W-:-:S04]  /*1710*/  SHF.L.U32 R5, R15, 0x1f, RZ ;  /* 0x0000001f0f057819 */ /* 0x000fc800000006ff */
[----:B------:R-:W2:Y:S02]  /*1720*/  SYNCS.PHASECHK.TRANS64.TRYWAIT P0, [UR33+0x10], R5 ;  /* 0x00001005ff0075a7 */ /* 0x000ea40008001121 */
[----:B--2---:R-:W-:Y:S05]  /*1730*/  @!P0 BRA `(.L_x_22) ;  /* 0x0000007400b48947 */ /* 0x004fea0003800000 */
.L_x_21:
[----:B------:R2:W-:Y:S01]  /*1740*/  @!P5 SYNCS.ARRIVE.TRANS64 RZ, [UR33], R3 ;  /* 0x00000003ffffd9a7 */ /* 0x0005e20008000021 */
[----:B------:R-:W-:Y:S04]  /*1750*/  BSSY.RECONVERGENT B0, `(.L_x_23) ;  /* 0x0000003000007945 */ /* 0x000fe80003800200 */
[----:B------:R-:W-:Y:S05]  /*1760*/  @P4 BRA `(.L_x_24) ;  /* 0x0000000000044947 */ /* 0x000fea0003800000 */
[----:B------:R-:W-:Y:S05]  /*1770*/  BPT.TRAP 0x1 ;  /* 0x000000040000795c */ /* 0x000fea0000300000 */
.L_x_24:
[----:B------:R-:W-:Y:S05]  /*1780*/  BSYNC.RECONVERGENT B0 ;  /* 0x0000000000007941 */ /* 0x000fea0003800200 */
.L_x_23:
[----:B------:R-:W-:Y:S02]  /*1790*/  UIADD3 UR6, UPT, UPT, UR17, 0x1, URZ ;  /* 0x0000000111067890 */ /* 0x000fe4000fffe0ff */
[----:B------:R-:W-:Y:S02]  /*17a0*/  ULEA UR32, UR17, UR4, 0xb ;  /* 0x0000000411207291 */ /* 0x000fe4000f8e58ff */
[----:B------:R-:W-:Y:S02]  /*17b0*/  UISETP.NE.AND UP0, UPT, UR6, 0x2, UPT ;  /* 0x000000020600788c */ /* 0x000fe4000bf05270 */
[----:B------:R-:W-:Y:S02]  /*17c0*/  UIADD3 UR26, UP1, UPT, UR22, 0x80, URZ ;  /* 0x00000080161a7890 */ /* 0x000fe4000ff3e0ff */
[----:B------:R-:W-:Y:S02]  /*17d0*/  USEL UR9, URZ, 0x1, UP0 ;  /* 0x00000001ff097887 */ /* 0x000fe40008000000 */
[----:B------:R-:W-:-:S02]  /*17e0*/  USEL UR6, UR6, URZ, UP0 ;  /* 0x000000ff06067287 */ /* 0x000fc40008000000 */
[----:B------:R-:W-:Y:S02]  /*17f0*/  UIADD3 UR20, UP0, UPT, UR22, 0x180, URZ ;  /* 0x0000018016147890 */ /* 0x000fe4000ff1e0ff */
[----:B------:R-:W-:Y:S01]  /*1800*/  ULEA UR8, UR6, UR4, 0x3 ;  /* 0x0000000406087291 */ /* 0x000fe2000f8e18ff */
[----:B------:R-:W-:Y:S01]  /*1810*/  LOP3.LUT R15, R15, UR9, RZ, 0x3c, !PT ;  /* 0x000000090f0f7c12 */ /* 0x000fe2000f8e3cff */
[----:B------:R-:W-:Y:S02]  /*1820*/  USHF.L.U32 UR34, UR16, 0x5, URZ ;  /* 0x0000000510227899 */ /* 0x000fe400080006ff */
[----:B------:R-:W-:Y:S01]  /*1830*/  UIADD3.X UR27, UPT, UPT, URZ, UR23, URZ, UP1, !UPT ;  /* 0x00000017ff1b7290 */ /* 0x000fe20008ffe4ff */
[----:B-1----:R-:W-:Y:S01]  /*1840*/  SHF.L.U32 R2, R15, 0x1f, RZ ;  /* 0x0000001f0f027819 */ /* 0x002fe200000006ff */
[----:B------:R-:W-:Y:S02]  /*1850*/  UIADD3 UR32, UPT, UPT, UR32, 0x6400, URZ ;  /* 0x0000640020207890 */ /* 0x000fe4000fffe0ff */
[----:B------:R-:W-:Y:S01]  /*1860*/  UIADD3.X UR21, UPT, UPT, URZ, UR23, URZ, UP0, !UPT ;  /* 0x00000017ff157290 */ /* 0x000fe200087fe4ff */
[----:B------:R1:W1:Y:S01]  /*1870*/  SYNCS.PHASECHK.TRANS64.TRYWAIT P0, [UR8+0x10], R2 ;  /* 0x00001002ff0075a7 */ /* 0x0002620008001108 */
[----:B------:R-:W-:Y:S01]  /*1880*/  ULEA UR8, UR17, UR4, 0xd ;  /* 0x0000000411087291 */ /* 0x000fe2000f8e68ff */
[----:B------:R-:W-:Y:S01]  /*1890*/  UMOV UR18, 0x0 ;  /* 0x0000000000127882 */ /* 0x000fe20000000000 */
[----:B------:R-:W-:-:S02]  /*18a0*/  UMOV UR19, 0x10000000 ;  /* 0x1000000000137882 */ /* 0x000fc40000000000 */
[----:B------:R-:W-:Y:S01]  /*18b0*/  UIADD3 UR8, UPT, UPT, UR8, 0x7400, URZ ;  /* 0x0000740008087890 */ /* 0x000fe2000fffe0ff */
[----:B------:R1:W-:Y:S01]  /*18c0*/  UTMALDG.3D [UR32], [UR26], desc[UR18] ;  /* 0x000012201a0075b4 */ /* 0x0003e20008011000 */
[----:B------:R-:W-:Y:S01]  /*18d0*/  UMOV UR12, UR36 ;  /* 0x00000024000c7c82 */ /* 0x000fe20008000000 */
[----:B------:R-:W-:Y:S01]  /*18e0*/  UMOV UR9, UR33 ;  /* 0x0000002100097c82 */ /* 0x000fe20008000000 */
[----:B------:R-:W-:Y:S01]  /*18f0*/  UMOV UR10, UR34 ;  /* 0x00000022000a7c82 */ /* 0x000fe20008000000 */
[----:B------:R-:W-:Y:S01]  /*1900*/  UIADD3 UR16, UPT, UPT, UR16, 0x1, URZ ;  /* 0x0000000110107890 */ /* 0x000fe2000fffe0ff */
[----:B------:R-:W-:Y:S01]  /*1910*/  UMOV UR24, UR5 ;  /* 0x0000000500187c82 */ /* 0x000fe20008000000 */
[----:B------:R-:W-:Y:S02]  /*1920*/  UMOV UR17, UR6 ;  /* 0x0000000600117c82 */ /* 0x000fe40008000000 */
[----:B------:R1:W-:Y:S01]  /*1930*/  UTMALDG.3D [UR8], [UR20], desc[UR18] ;  /* 0x00001208140075b4 */ /* 0x0003e20008011000 */
[----:B------:R-:W-:-:S09]  /*1940*/  UISETP.NE.AND UP0, UPT, UR16, UR5, UPT ;  /* 0x000000051000728c */ /* 0x000fd2000bf05270 */
[----:B------:R-:W-:Y:S05]  /*1950*/  BRA.U UP0, `(.L_x_25) ;  /* 0xfffffffd00607547 */ /* 0x000fea000b83ffff */
.L_x_20:
[----:B-1----:R-:W-:Y:S01]  /*1960*/  ULEA UR8, UR6, UR4, 0x3 ;  /* 0x0000000406087291 */ /* 0x002fe2000f8e18ff */
[----:B------:R-:W-:Y:S01]  /*1970*/  SHF.L.U32 R2, R15, 0x1f, RZ ;  /* 0x0000001f0f027819 */ /* 0x000fe200000006ff */
[----:B------:R-:W-:Y:S01]  /*1980*/  @!P1 SYNCS.ARRIVE.TRANS64.A1T0 RZ, [UR4+0x68], RZ ;  /* 0x000068ffffff99a7 */ /* 0x000fe20008100004 */
[----:B------:R-:W-:-:S06]  /*1990*/  UISETP.GT.AND UP0, UPT, UR15, UR14, UPT ;  /* 0x0000000e0f00728c */ /* 0x000fcc000bf04270 */
[----:B--2---:R1:W2:Y:S03]  /*19a0*/  SYNCS.PHASECHK.TRANS64.TRYWAIT P0, [UR8+0x10], R2 ;  /* 0x00001002ff0075a7 */ /* 0x0042a60008001108 */
[----:B------:R-:W-:Y:S05]  /*19b0*/  BRA.U !UP0, `(.L_x_26) ;  /* 0x0000000108ac7547 */ /* 0x000fea000b800000 */
[----:B------:R-:W-:Y:S01]  /*19c0*/  UIADD3 UR21, UPT, UPT, UR7, UR24, URZ ;  /* 0x0000001807157290 */ /* 0x000fe2000fffe0ff */
[----:B------:R-:W-:-:S11]  /*19d0*/  UMOV UR25, UR6 ;  /* 0x0000000600197c82 */ /* 0x000fd60008000000 */
.L_x_31:
[----:B-1----:R-:W-:Y:S01]  /*19e0*/  ULEA UR17, UR25, UR4, 0x3 ;  /* 0x0000000419117291 */ /* 0x002fe2000f8e18ff */
[----:B--2---:R-:W-:Y:S01]  /*19f0*/  @!P5 MOV R3, 0x2800 ;  /* 0x000028000003d802 */ /* 0x004fe20000000f00 */
[----:B--2---:R-:W-:Y:S10]  /*1a00*/  @P0 BRA `(.L_x_27) ;  /* 0x00000000000c0947 */ /* 0x004ff40003800000 */
[----:B------:R-:W-:-:S04]  /*1a10*/  SHF.L.U32 R5, R15, 0x1f, RZ ;  /* 0x0000001f0f057819 */ /* 0x000fc800000006ff */
[----:B------:R-:W2:Y:S02]  /*1a20*/  SYNCS.PHASECHK.TRANS64.TRYWAIT P0, [UR17+0x10], R5 ;  /* 0x00001005ff0075a7 */ /* 0x000ea40008001111 */
[----:B--2---:R-:W-:Y:S05]  /*1a30*/  @!P0 BRA `(.L_x_28) ;  /* 0x00000074000c8947 */ /* 0x004fea0003800000 */
.L_x_27:
[----:B------:R2:W-:Y:S01]  /*1a40*/  @!P5 SYNCS.ARRIVE.TRANS64 RZ, [UR17], R3 ;  /* 0x00000003ffffd9a7 */ /* 0x0005e20008000011 */
[----:B------:R-:W-:Y:S04]  /*1a50*/  BSSY.RECONVERGENT B0, `(.L_x_29) ;  /* 0x0000003000007945 */ /* 0x000fe80003800200 */
[----:B------:R-:W-:Y:S05]  /*1a60*/  @P4 BRA `(.L_x_30) ;  /* 0x0000000000044947 */ /* 0x000fea0003800000 */
[----:B------:R-:W-:Y:S05]  /*1a70*/  BPT.TRAP 0x1 ;  /* 0x000000040000795c */ /* 0x000fea0000300000 */
.L_x_30:
[----:B------:R-:W-:Y:S05]  /*1a80*/  BSYNC.RECONVERGENT B0 ;  /* 0x0000000000007941 */ /* 0x000fea0003800200 */
.L_x_29:
        /* <DEDUP_REMOVED lines=10> */
[----:B------:R-:W-:Y:S01]  /*1b30*/  UIADD3 UR16, UPT, UPT, UR16, 0x6400, URZ ;  /* 0x0000640010107890 */ /* 0x000fe2000fffe0ff */
[----:B-1----:R-:W-:Y:S01]  /*1b40*/  SHF.L.U32 R2, R15, 0x1f, RZ ;  /* 0x0000001f0f027819 */ /* 0x002fe200000006ff */
[----:B------:R-:W-:Y:S02]  /*1b50*/  UIADD3.X UR31, UPT, UPT, URZ, UR23, URZ, UP1, !UPT ;  /* 0x00000017ff1f7290 */ /* 0x000fe40008ffe4ff */
[----:B------:R-:W-:Y:S01]  /*1b60*/  UIADD3.X UR29, UPT, UPT, URZ, UR23, URZ, UP0, !UPT ;  /* 0x00000017ff1d7290 */ /* 0x000fe200087fe4ff */
[----:B------:R1:W1:Y:S01]  /*1b70*/  SYNCS.PHASECHK.TRANS64.TRYWAIT P0, [UR8+0x10], R2 ;  /* 0x00001002ff0075a7 */ /* 0x0002620008001108 */
[----:B------:R-:W-:Y:S01]  /*1b80*/  ULEA UR8, UR25, UR4, 0xd ;  /* 0x0000000419087291 */ /* 0x000fe2000f8e68ff */
[----:B------:R-:W-:Y:S01]  /*1b90*/  UMOV UR26, 0x0 ;  /* 0x00000000001a7882 */ /* 0x000fe20000000000 */
[----:B------:R-:W-:-:S02]  /*1ba0*/  UMOV UR27, 0x10000000 ;  /* 0x10000000001b7882 */ /* 0x000fc40000000000 */
[----:B------:R-:W-:Y:S01]  /*1bb0*/  UIADD3 UR8, UPT, UPT, UR8, 0x7400, URZ ;  /* 0x0000740008087890 */ /* 0x000fe2000fffe0ff */
[----:B------:R-:W-:Y:S01]  /*1bc0*/  UMOV UR19, UR35 ;  /* 0x0000002300137c82 */ /* 0x000fe20008000000 */
[----:B------:R-:W-:Y:S01]  /*1bd0*/  UMOV UR20, UR36 ;  /* 0x0000002400147c82 */ /* 0x000fe20008000000 */
[----:B------:R-:W-:Y:S01]  /*1be0*/  UMOV UR12, UR36 ;  /* 0x00000024000c7c82 */ /* 0x000fe20008000000 */
[----:B------:R-:W-:Y:S01]  /*1bf0*/  UMOV UR9, UR17 ;  /* 0x0000001100097c82 */ /* 0x000fe20008000000 */
[----:B------:R-:W-:Y:S01]  /*1c00*/  UMOV UR10, UR18 ;  /* 0x00000012000a7c82 */ /* 0x000fe20008000000 */
[----:B------:R1:W-:Y:S01]  /*1c10*/  UTMALDG.3D [UR16], [UR30], desc[UR26] ;  /* 0x00001a101e0075b4 */ /* 0x0003e20008011000 */
[----:B------:R-:W-:Y:S01]  /*1c20*/  UIADD3 UR24, UPT, UPT, UR24, 0x1, URZ ;  /* 0x0000000118187890 */ /* 0x000fe2000fffe0ff */
[----:B------:R-:W-:-:S03]  /*1c30*/  UMOV UR25, UR6 ;  /* 0x0000000600197c82 */ /* 0x000fc60008000000 */
[----:B------:R-:W-:Y:S01]  /*1c40*/  UISETP.NE.AND UP0, UPT, UR24, UR21, UPT ;  /* 0x000000151800728c */ /* 0x000fe2000bf05270 */
[----:B------:R1:W-:Y:S08]  /*1c50*/  UTMALDG.3D [UR8], [UR28], desc[UR26] ;  /* 0x00001a081c0075b4 */ /* 0x0003f00008011000 */
[----:B------:R-:W-:Y:S05]  /*1c60*/  BRA.U UP0, `(.L_x_31) ;  /* 0xfffffffd005c7547 */ /* 0x000fea000b83ffff */
.L_x_26:
[C---:B-1----:R-:W-:Y:S01]  /*1c70*/  LEA R2, R14.reuse, UR4, 0x3 ;  /* 0x000000040e027c11 */ /* 0x042fe2000f8e18ff */
[----:B------:R-:W-:Y:S01]  /*1c80*/  NOP ;  /* 0x0000000000007918 */ /* 0x000fe20000000000 */
[----:B--2---:R-:W-:Y:S02]  /*1c90*/  SHF.L.U32 R3, R13, 0x1f, RZ ;  /* 0x0000001f0d037819 */ /* 0x004fe400000006ff */
[----:B------:R-:W-:Y:S02]  /*1ca0*/  LEA R4, R14, UR4, 0x4 ;  /* 0x000000040e047c11 */ /* 0x000fe4000f8e20ff */
[----:B------:R-:W1:Y:S02]  /*1cb0*/  SYNCS.PHASECHK.TRANS64.TRYWAIT P0, [R2+URZ+0x70], R3 ;  /* 0x00007003020075a7 */ /* 0x000e6400080011ff */
[----:B-1----:R-:W-:Y:S05]  /*1cc0*/  @!P0 BRA `(.L_x_32) ;  /* 0x0000007000808947 */ /* 0x002fea0003800000 */
.L_x_126:
[----:B------:R-:W2:Y:S01]  /*1cd0*/  LDS.128 R4, [R4+0x100] ;  /* 0x0001000004047984 */ /* 0x000ea20000000c00 */
[----:B---3--:R-:W-:Y:S01]  /*1ce0*/  ISETP.GE.AND P0, PT, R40, 0x1, PT ;  /* 0x000000012800780c */ /* 0x008fe20003f06270 */
[----:B-1----:R-:W-:Y:S01]  /*1cf0*/  VIADD R2, R2, 0x80 ;  /* 0x0000008002027836 */ /* 0x002fe20000000000 */
[----:B------:R-:W-:Y:S01]  /*1d00*/  @!PT LDS RZ, [RZ] ;  /* 0x00000000fffff984 */ /* 0x000fe20000000800 */
[----:B------:R-:W-:Y:S01]  /*1d10*/  @!PT LDS RZ, [RZ] ;  /* 0x00000000fffff984 */ /* 0x000fe20000000800 */
[----:B------:R-:W-:Y:S01]  /*1d20*/  @!PT LDS RZ, [RZ] ;  /* 0x00000000fffff984 */ /* 0x000fe20000000800 */
[----:B------:R-:W-:Y:S01]  /*1d30*/  @!PT LDS RZ, [RZ] ;  /* 0x00000000fffff984 */ /* 0x000fe20000000800 */
[----:B------:R1:W-:Y:S06]  /*1d40*/  MEMBAR.ALL.CTA ;  /* 0x0000000000007992 */ /* 0x0003ec0000008000 */
[----:B-1----:R-:W1:Y:S01]  /*1d50*/  FENCE.VIEW.ASYNC.S ;  /* 0x00000000000073c6 */ /* 0x002e620000000000 */
[----:B------:R-:W-:-:S04]  /*1d60*/  PRMT R2, RZ, 0x654, R2 ;  /* 0x00000654ff027816 */ /* 0x000fc80000000002 */
[----:B-1----:R1:W-:Y:S01]  /*1d70*/  SYNCS.ARRIVE.TRANS64.RED.A1T0 RZ, [R2+URZ], RZ ;  /* 0x000000ff02ff79a7 */ /* 0x0023e200081004ff */
[----:B--2---:R-:W-:-:S13]  /*1d80*/  LOP3.LUT P2, RZ, R6, 0x1, RZ, 0xc0, !PT ;  /* 0x0000000106ff7812 */ /* 0x004fda000784c0ff */
[----:B------:R-:W-:Y:S01]  /*1d90*/  @P2 SHF.R.U32.HI R3, RZ, 0x10, R5 ;  /* 0x00000010ff032819 */ /* 0x000fe20000011605 */
[----:B------:R-:W-:Y:S01]  /*1da0*/  VOTEU.ANY UP0, P2 ;  /* 0x0000000000ff7886 */ /* 0x000fe20001000100 */
[----:B------:R-:W-:Y:S02]  /*1db0*/  @P2 MOV R11, R4 ;  /* 0x00000004000b2202 */ /* 0x000fe40000000f00 */
[----:B------:R-:W-:Y:S02]  /*1dc0*/  @P2 R2UR.BROADCAST UR8, R3 ;  /* 0x00000000030822ca */ /* 0x000fe400008e0000 */
[----:B------:R-:W-:-:S11]  /*1dd0*/  @P2 LOP3.LUT R8, R5, 0xffff, RZ, 0xc0, !PT ;  /* 0x0000ffff05082812 */ /* 0x000fd600078ec0ff */
[----:B------:R-:W-:Y:S01]  /*1de0*/  @UP0 UMOV UR36, UR8 ;  /* 0x0000000800240c82 */ /* 0x000fe20008000000 */
[----:B-1----:R-:W-:Y:S05]  /*1df0*/  @!P0 BRA `(.L_x_33) ;  /* 0x0000000000b88947 */ /* 0x002fea0003800000 */
[----:B------:R-:W4:Y:S01]  /*1e00*/  LDC.64 R4, c[0x0][0xb18] ;  /* 0x0002c600ff047b82 */ /* 0x000f220000000a00 */
[----:B------:R-:W-:-:S07]  /*1e10*/  ISETP.NE.AND P3, PT, R40, 0x1, PT ;  /* 0x000000012800780c */ /* 0x000fce0003f65270 */
[----:B------:R-:W1:Y:S08]  /*1e20*/  LDC.64 R6, c[0x0][0xb10] ;  /* 0x0002c400ff067b82 */ /* 0x000e700000000a00 */
[----:B------:R-:W2:Y:S08]  /*1e30*/  LDC R16, c[0x0][0xb20] ;  /* 0x0002c800ff107b82 */ /* 0x000eb00000000800 */
[----:B------:R-:W3:Y:S01]  /*1e40*/  LDC R18, c[0x0][0xb0c] ;  /* 0x0002c300ff127b82 */ /* 0x000ee20000000800 */
[----:B----4-:R-:W-:Y:S01]  /*1e50*/  IMAD.HI.U32 R17, R0, R5, RZ ;  /* 0x0000000500117227 */ /* 0x010fe200078e00ff */
[----:B------:R-:W-:-:S03]  /*1e60*/  ISETP.NE.AND P0, PT, R4, 0x1, PT ;  /* 0x000000010400780c */ /* 0x000fc60003f05270 */
[----:B------:R-:W-:-:S03]  /*1e70*/  IMAD.HI.U32 R5, R8, R5, RZ ;  /* 0x0000000508057227 */ /* 0x000fc600078e00ff */
[----:B------:R-:W4:Y:S01]  /*1e80*/  LDC.64 R2, c[0x0][0xb28] ;  /* 0x0002ca00ff027b82 */ /* 0x000f220000000a00 */
[----:B-1----:R-:W-:-:S04]  /*1e90*/  IMAD.HI.U32 R20, R9, R6, RZ ;  /* 0x0000000609147227 */ /* 0x002fc800078e00ff */
[----:B------:R-:W-:Y:S01]  /*1ea0*/  IMAD.HI.U32 R22, R11, R6, RZ ;  /* 0x000000060b167227 */ /* 0x000fe200078e00ff */
[----:B------:R-:W-:Y:S02]  /*1eb0*/  SHF.R.U32.HI R20, RZ, R7, R20 ;  /* 0x00000007ff147219 */ /* 0x000fe40000011614 */
[-C--:B--2---:R-:W-:Y:S02]  /*1ec0*/  SHF.R.U32.HI R17, RZ, R16.reuse, R17 ;  /* 0x00000010ff117219 */ /* 0x084fe40000011611 */
[----:B------:R-:W-:Y:S02]  /*1ed0*/  SHF.R.U32.HI R5, RZ, R16, R5 ;  /* 0x00000010ff057219 */ /* 0x000fe40000011605 */
[----:B------:R-:W-:Y:S02]  /*1ee0*/  SEL R17, R0, R17, !P0 ;  /* 0x0000001100117207 */ /* 0x000fe40004000000 */
[----:B------:R-:W-:Y:S02]  /*1ef0*/  SHF.R.U32.HI R22, RZ, R7, R22 ;  /* 0x00000007ff167219 */ /* 0x000fe40000011616 */
[----:B---3--:R-:W-:-:S02]  /*1f00*/  ISETP.NE.AND P1, PT, R18, 0x1, PT ;  /* 0x000000011200780c */ /* 0x008fc40003f25270 */
[----:B------:R-:W-:Y:S02]  /*1f10*/  SEL R5, R8, R5, !P0 ;  /* 0x0000000508057207 */ /* 0x000fe40004000000 */
[----:B------:R-:W-:Y:S02]  /*1f20*/  SEL R19, R9, R20, !P1 ;  /* 0x0000001409137207 */ /* 0x000fe40004800000 */
[----:B------:R-:W-:Y:S01]  /*1f30*/  SEL R7, R11, R22, !P1 ;  /* 0x000000160b077207 */ /* 0x000fe20004800000 */
[----:B----4-:R-:W-:-:S04]  /*1f40*/  IMAD.HI.U32 R20, R17, R2, RZ ;  /* 0x0000000211147227 */ /* 0x010fc800078e00ff */
[----:B------:R-:W-:Y:S01]  /*1f50*/  IMAD.HI.U32 R6, R19, R2, RZ ;  /* 0x0000000213067227 */ /* 0x000fe200078e00ff */
[----:B------:R-:W-:-:S04]  /*1f60*/  @P3 SHF.R.U32.HI R17, RZ, R3, R20 ;  /* 0x00000003ff113219 */ /* 0x000fc80000011614 */
[----:B------:R-:W-:Y:S01]  /*1f70*/  @P3 SHF.R.U32.HI R19, RZ, R3, R6 ;  /* 0x00000003ff133219 */ /* 0x000fe20000011606 */
[----:B------:R-:W-:-:S04]  /*1f80*/  IMAD R17, R40, R17, RZ ;  /* 0x0000001128117224 */ /* 0x000fc800078e02ff */
[----:B------:R-:W-:Y:S01]  /*1f90*/  IMAD R6, R40, R19, RZ ;  /* 0x0000001328067224 */ /* 0x000fe200078e02ff */
[C---:B------:R-:W-:Y:S02]  /*1fa0*/  ISETP.GE.AND P0, PT, R5.reuse, R17, PT ;  /* 0x000000110500720c */ /* 0x040fe40003f06270 */
[----:B------:R-:W-:Y:S02]  /*1fb0*/  IADD3 R17, PT, PT, -R5, RZ, RZ ;  /* 0x000000ff05117210 */ /* 0x000fe40007ffe1ff */
[----:B------:R-:W-:Y:S01]  /*1fc0*/  ISETP.GE.OR P0, PT, R7, R6, P0 ;  /* 0x000000060700720c */ /* 0x000fe20000706670 */
[----:B------:R-:W-:-:S04]  /*1fd0*/  IMAD.HI.U32 R6, R5, R2, RZ ;  /* 0x0000000205067227 */ /* 0x000fc800078e00ff */
[----:B------:R-:W-:Y:S01]  /*1fe0*/  IMAD R8, R4, R17, R8 ;  /* 0x0000001104087224 */ /* 0x000fe200078e0208 */
[----:B------:R-:W-:-:S04]  /*1ff0*/  SHF.R.U32.HI R6, RZ, R3, R6 ;  /* 0x00000003ff067219 */ /* 0x000fc80000011606 */
[----:B------:R-:W-:-:S03]  /*2000*/  SEL R6, R5, R6, !P3 ;  /* 0x0000000605067207 */ /* 0x000fc60005800000 */
[----:B------:R-:W-:-:S04]  /*2010*/  @!P0 IMAD.HI.U32 R16, R7, R2, RZ ;  /* 0x0000000207108227 */ /* 0x000fc800078e00ff */
[----:B------:R-:W-:Y:S01]  /*2020*/  IMAD.MOV R2, RZ, RZ, -R6 ;  /* 0x000000ffff027224 */ /* 0x000fe200078e0a06 */
[----:B------:R-:W-:-:S03]  /*2030*/  @!P0 SHF.R.U32.HI R16, RZ, R3, R16 ;  /* 0x00000003ff108219 */ /* 0x000fc60000011610 */
[----:B------:R-:W-:Y:S01]  /*2040*/  IMAD R2, R40, R2, R5 ;  /* 0x0000000228027224 */ /* 0x000fe200078e0205 */
        /* <DEDUP_REMOVED lines=9> */
.L_x_33:
[----:B------:R-:W1:Y:S02]  /*20e0*/  LDCU UR8, c[0x0][0xb30] ;  /* 0x00016600ff0877ac */ /* 0x000e640008000800 */
[----:B-1----:R-:W-:-:S09]  /*20f0*/  UISETP.NE.AND UP0, UPT, UR8, 0x1, UPT ;  /* 0x000000010800788c */ /* 0x002fd2000bf05270 */
[----:B------:R-:W-:Y:S05]  /*2100*/  BRA.U UP0, `(.L_x_34) ;  /* 0x0000000100407547 */ /* 0x000fea000b800000 */
[----:B------:R-:W1:Y:S08]  /*2110*/  LDC.64 R4, c[0x0][0xb10] ;  /* 0x0002c400ff047b82 */ /* 0x000e700000000a00 */
[----:B------:R-:W2:Y:S08]  /*2120*/  LDC.64 R2, c[0x0][0xb18] ;  /* 0x0002c600ff027b82 */ /* 0x000eb00000000a00 */
[----:B------:R-:W3:Y:S08]  /*2130*/  LDC R6, c[0x0][0xb20] ;  /* 0x0002c800ff067b82 */ /* 0x000ef00000000800 */
[----:B------:R-:W4:Y:S01]  /*2140*/  LDC R16, c[0x0][0xb0c] ;  /* 0x0002c300ff107b82 */ /* 0x000f220000000800 */
[----:B-1----:R-:W-:-:S05]  /*2150*/  IMAD.HI.U32 R4, R11, R4, RZ ;  /* 0x000000040b047227 */ /* 0x002fca00078e00ff */
[----:B------:R-:W-:Y:S01]  /*2160*/  SHF.R.U32.HI R4, RZ, R5, R4 ;  /* 0x00000005ff047219 */ /* 0x000fe20000011604 */
[----:B--2---:R-:W-:Y:S01]  /*2170*/  IMAD.HI.U32 R3, R8, R3, RZ ;  /* 0x0000000308037227 */ /* 0x004fe200078e00ff */
[----:B------:R-:W-:-:S04]  /*2180*/  ISETP.NE.AND P0, PT, R2, 0x1, PT ;  /* 0x000000010200780c */ /* 0x000fc80003f05270 */
[----:B---3--:R-:W-:-:S04]  /*2190*/  SHF.R.U32.HI R3, RZ, R6, R3 ;  /* 0x00000006ff037219 */ /* 0x008fc80000011603 */
[----:B------:R-:W-:Y:S02]  /*21a0*/  SEL R3, R8, R3, !P0 ;  /* 0x0000000308037207 */ /* 0x000fe40004000000 */
[----:B----4-:R-:W-:-:S04]  /*21b0*/  ISETP.NE.AND P1, PT, R16, 0x1, PT ;  /* 0x000000011000780c */ /* 0x010fc80003f25270 */
[----:B------:R-:W-:-:S05]  /*21c0*/  SEL R4, R11, R4, !P1 ;  /* 0x000000040b047207 */ /* 0x000fca0004800000 */
[----:B------:R-:W-:Y:S02]  /*21d0*/  IMAD.IADD R5, R3, 0x1, -R4 ;  /* 0x0000000103057824 */ /* 0x000fe400078e0a04 */
[----:B------:R-:W-:Y:S02]  /*21e0*/  IMAD.IADD R3, R4, 0x1, -R3 ;  /* 0x0000000104037824 */ /* 0x000fe400078e0a03 */
[----:B------:R-:W-:Y:S02]  /*21f0*/  IMAD R11, R5, R16, R11 ;  /* 0x00000010050b7224 */ /* 0x000fe400078e020b */
[----:B------:R-:W-:-:S07]  /*2200*/  IMAD R8, R3, R2, R8 ;  /* 0x0000000203087224 */ /* 0x000fce00078e0208 */
.L_x_34:
[----:B------:R-:W-:Y:S01]  /*2210*/  VIADD R14, R14, 0x1 ;  /* 0x000000010e0e7836 */ /* 0x000fe20000000000 */
[----:B------:R-:W-:Y:S01]  /*2220*/  PLOP3.LUT P1, PT, PT, PT, PT, 0x80, 0x8 ;  /* 0x000000000008781c */ /* 0x000fe20003f2f070 */
[----:B------:R-:W-:Y:S02]  /*2230*/  IMAD.IADD R21, R11, 0x1, R90 ;  /* 0x000000010b157824 */ /* 0x000fe400078e025a */
[----:B------:R-:W-:Y:S01]  /*2240*/  IMAD.IADD R20, R8, 0x1, R83 ;  /* 0x0000000108147824 */ /* 0x000fe200078e0253 */
[----:B------:R-:W-:-:S04]  /*2250*/  ISETP.NE.AND P0, PT, R14, 0x2, PT ;  /* 0x000000020e00780c */ /* 0x000fc80003f05270 */
[----:B------:R-:W-:Y:S02]  /*2260*/  SEL R2, RZ, 0x1, P0 ;  /* 0x00000001ff027807 */ /* 0x000fe40000000000 */
[----:B------:R-:W-:Y:S02]  /*2270*/  SEL R14, R14, RZ, P0 ;  /* 0x000000ff0e0e7207 */ /* 0x000fe40000000000 */
[----:B------:R-:W-:Y:S01]  /*2280*/  LOP3.LUT R13, R13, R2, RZ, 0x3c, !PT ;  /* 0x000000020d0d7212 */ /* 0x000fe200078e3cff */
[----:B------:R-:W-:Y:S06]  /*2290*/  @P2 BRA `(.L_x_35) ;  /* 0xfffffff000982947 */ /* 0x000fec000383ffff */
[----:B------:R-:W-:Y:S01]  /*22a0*/  UIADD3 UR5, UPT, UPT, UR4, 0x10, URZ ;  /* 0x0000001004057890 */ /* 0x000fe2000fffe0ff */
[----:B------:R-:W-:-:S03]  /*22b0*/  SHF.L.U32 R3, R15, 0x1f, RZ ;  /* 0x0000001f0f037819 */ /* 0x000fc600000006ff */
[----:B------:R-:W-:-:S09]  /*22c0*/  ULEA UR4, UR6, UR5, 0x3 ;  /* 0x0000000506047291 */ /* 0x000fd2000f8e18ff */
[----:B------:R-:W1:Y:S02]  /*22d0*/  SYNCS.PHASECHK.TRANS64.TRYWAIT P0, [UR4], R3 ;  /* 0x00000003ff0075a7 */ /* 0x000e640008001104 */
[----:B-1----:R-:W-:Y:S05]  /*22e0*/  @!P0 BRA `(.L_x_36) ;  /* 0x0000006c000c8947 */ /* 0x002fea0003800000 */
.L_x_128:
[----:B------:R-:W-:-:S04]  /*22f0*/  UIADD3 UR6, UPT, UPT, UR6, 0x1, URZ ;  /* 0x0000000106067890 */ /* 0x000fc8000fffe0ff */
[----:B------:R-:W-:-:S04]  /*2300*/  UISETP.NE.AND UP0, UPT, UR6, 0x2, UPT ;  /* 0x000000020600788c */ /* 0x000fc8000bf05270 */
[----:B------:R-:W-:Y:S02]  /*2310*/  USEL UR4, URZ, 0x1, UP0 ;  /* 0x00000001ff047887 */ /* 0x000fe40008000000 */
[----:B------:R-:W-:-:S04]  /*2320*/  USEL UR6, UR6, URZ, UP0 ;  /* 0x000000ff06067287 */ /* 0x000fc80008000000 */
[----:B------:R-:W-:Y:S01]  /*2330*/  ULEA UR6, UR6, UR5, 0x3 ;  /* 0x0000000506067291 */ /* 0x000fe2000f8e18ff */
[----:B-1----:R-:W-:-:S04]  /*2340*/  LOP3.LUT R3, R15, UR4, RZ, 0x3c, !PT ;  /* 0x000000040f037c12 */ /* 0x002fc8000f8e3cff */
[----:B------:R-:W-:Y:S01]  /*2350*/  SHF.L.U32 R3, R3, 0x1f, RZ ;  /* 0x0000001f03037819 */ /* 0x000fe200000006ff */
[----:B----4-:R-:W-:-:S07]  /*2360*/  IMAD.U32 R0, RZ, RZ, UR6 ;  /* 0x00000006ff007e24 */ /* 0x010fce000f8e00ff */
.L_x_37:
[----:B-1----:R1:W2:Y:S02]  /*2370*/  SYNCS.PHASECHK.TRANS64.TRYWAIT P0, [R0+URZ], R3 ;  /* 0x00000003000075a7 */ /* 0x0022a400080011ff */
[----:B--2---:R-:W-:Y:S05]  /*2380*/  @!P0 NANOSLEEP.SYNCS 0x989680 ;  /* 0x009896800000895d */ /* 0x004fea0003900000 */
[----:B------:R-:W2:Y:S02]  /*2390*/  @!P0 SYNCS.PHASECHK.TRANS64 P0, [R0+URZ], R3 ;  /* 0x00000003000085a7 */ /* 0x000ea400080010ff */
[----:B--2---:R-:W-:Y:S05]  /*23a0*/  @P0 EXIT ;  /* 0x000000000000094d */ /* 0x004fea0003800000 */
[----:B------:R-:W-:Y:S05]  /*23b0*/  BRA `(.L_x_37) ;  /* 0xfffffffc00ec7947 */ /* 0x000fea000383ffff */
.L_x_17:
[----:B------:R-:W-:-:S04]  /*23c0*/  UISETP.NE.AND UP1, UPT, UR37, URZ, UPT ;  /* 0x000000ff2500728c */ /* 0x000fc8000bf25270 */
[----:B------:R-:W-:-:S09]  /*23d0*/  UISETP.NE.OR UP1, UPT, UR8, 0x1, UP1 ;  /* 0x000000010800788c */ /* 0x000fd20008f25670 */
[----:B------:R-:W-:Y:S05]  /*23e0*/  BRA.U UP1, `(.L_x_38) ;  /* 0x0000000501487547 */ /* 0x000fea000b800000 */
[----:B------:R-:W-:Y:S01]  /*23f0*/  ISETP.NE.AND P2, PT, R2, RZ, PT ;  /* 0x000000ff0200720c */ /* 0x000fe20003f45270 */
[----:B------:R-:W-:Y:S01]  /*2400*/  IMAD.MOV.U32 R12, RZ, RZ, 0x1 ;  /* 0x00000001ff0c7424 */ /* 0x000fe200078e00ff */
[----:B------:R-:W-:Y:S02]  /*2410*/  CS2R R10, SRZ ;  /* 0x00000000000a7805 */ /* 0x000fe4000001ff00 */
[----:B------:R-:W-:Y:S01]  /*2420*/  CS2R R8, SRZ ;  /* 0x0000000000087805 */ /* 0x000fe2000001ff00 */
[----:B------:R-:W-:Y:S01]  /*2430*/  UMOV UR4, 0x400 ;  /* 0x0000040000047882 */ /* 0x000fe20000000000 */
[----:B------:R-:W-:Y:S01]  /*2440*/  UMOV UR6, URZ ;  /* 0x000000ff00067c82 */ /* 0x000fe20008000000 */
[----:B------:R-:W-:-:S12]  /*2450*/  ULEA UR37, UR37, UR4, 0x18 ;  /* 0x0000000425257291 */ /* 0x000fd8000f8ec0ff */
.L_x_42:
[----:B------:R-:W-:Y:S02]  /*2460*/  LEA R0, R8, UR37, 0x3 ;  /* 0x0000002508007c11 */ /* 0x000fe4000f8e18ff */
[----:B------:R-:W-:-:S03]  /*2470*/  SHF.L.U32 R5, R9, 0x1f, RZ ;  /* 0x0000001f09057819 */ /* 0x000fc600000006ff */
[----:B------:R-:W-:Y:S01]  /*2480*/  VIADD R4, R0, 0xe0 ;  /* 0x000000e000047836 */ /* 0x000fe20000000000 */
[----:B------:R-:W1:Y:S02]  /*2490*/  SYNCS.PHASECHK.TRANS64.TRYWAIT P0, [R0+URZ+0xd0], R5 ;  /* 0x0000d005000075a7 */ /* 0x000e6400080011ff */
[----:B-1----:R-:W-:Y:S05]  /*24a0*/  @!P0 BRA `(.L_x_39) ;  /* 0x0000006800b48947 */ /* 0x002fea0003800000 */
.L_x_129:
[----:B------:R-:W-:Y:S01]  /*24b0*/  ULEA UR5, UR6, UR37, 0x3 ;  /* 0x0000002506057291 */ /* 0x000fe2000f8e18ff */
[----:B------:R-:W-:Y:S02]  /*24c0*/  PRMT R4, RZ, 0x654, R4 ;  /* 0x00000654ff047816 */ /* 0x000fe40000000004 */
[----:B-1----:R-:W-:Y:S01]  /*24d0*/  SHF.L.U32 R5, R12, 0x1f, RZ ;  /* 0x0000001f0c057819 */ /* 0x002fe200000006ff */
[----:B------:R-:W-:Y:S01]  /*24e0*/  UIADD3 UR4, UPT, UPT, UR5, 0x70, URZ ;  /* 0x0000007005047890 */ /* 0x000fe2000fffe0ff */
[----:B------:R1:W-:Y:S05]  /*24f0*/  SYNCS.ARRIVE.TRANS64.RED.A1T0 RZ, [R4+URZ], RZ ;  /* 0x000000ff04ff79a7 */ /* 0x0003ea00081004ff */
[----:B------:R-:W-:Y:S01]  /*2500*/  IMAD.U32 R7, RZ, RZ, UR4 ;  /* 0x00000004ff077e24 */ /* 0x000fe2000f8e00ff */
[----:B------:R-:W2:Y:S04]  /*2510*/  SYNCS.PHASECHK.TRANS64.TRYWAIT P0, [UR5+0x80], R5 ;  /* 0x00008005ff0075a7 */ /* 0x000ea80008001105 */
[----:B------:R-:W-:Y:S01]  /*2520*/  PRMT R6, R2, 0x654, R7 ;  /* 0x0000065402067816 */ /* 0x000fe20000000007 */
[----:B-1----:R-:W-:Y:S01]  /*2530*/  @!P2 IMAD.MOV.U32 R4, RZ, RZ, 0x10 ;  /* 0x00000010ff04a424 */ /* 0x002fe200078e00ff */
[----:B--2---:R-:W-:Y:S06]  /*2540*/  @!P0 BRA `(.L_x_40) ;  /* 0x0000006800a08947 */ /* 0x004fec0003800000 */
.L_x_131:
[----:B------:R-:W-:Y:S01]  /*2550*/  ULEA UR4, UR6, UR37, 0x4 ;  /* 0x0000002506047291 */ /* 0x000fe2000f8e20ff */
[----:B------:R-:W-:Y:S01]  /*2560*/  SEL R3, R6, R3, !P2 ;  /* 0x0000000306037207 */ /* 0x000fe20005000000 */
[----:B------:R-:W-:Y:S01]  /*2570*/  UIADD3 UR5, UPT, UPT, UR5, 0x70, URZ ;  /* 0x0000007005057890 */ /* 0x000fe2000fffe0ff */
[----:B-1----:R-:W-:Y:S01]  /*2580*/  LEA R0, R11, UR37, 0x3 ;  /* 0x000000250b007c11 */ /* 0x002fe2000f8e18ff */
[----:B------:R-:W-:Y:S01]  /*2590*/  UIADD3 UR4, UPT, UPT, UR4, 0x100, URZ ;  /* 0x0000010004047890 */ /* 0x000fe2000fffe0ff */
[----:B------:R-:W-:Y:S01]  /*25a0*/  SHF.L.U32 R5, R10, 0x1f, RZ ;  /* 0x0000001f0a057819 */ /* 0x000fe200000006ff */
[----:B------:R1:W-:Y:S01]  /*25b0*/  @!P2 SYNCS.ARRIVE.TRANS64.RED RZ, [R3+URZ], R4 ;  /* 0x0000000403ffa9a7 */ /* 0x0003e200080004ff */
[----:B------:R-:W-:Y:S01]  /*25c0*/  UIADD3 UR6, UPT, UPT, UR6, 0x1, URZ ;  /* 0x0000000106067890 */ /* 0x000fe2000fffe0ff */
[----:B------:R-:W-:-:S03]  /*25d0*/  VIADD R8, R8, 0x1 ;  /* 0x0000000108087836 */ /* 0x000fc60000000000 */
[----:B------:R-:W-:Y:S02]  /*25e0*/  UISETP.NE.AND UP0, UPT, UR6, 0x2, UPT ;  /* 0x000000020600788c */ /* 0x000fe4000bf05270 */
[----:B------:R-:W-:Y:S06]  /*25f0*/  UGETNEXTWORKID.BROADCAST [UR4], [UR5] ;  /* 0x00000000040073ca */ /* 0x000fec0008000100 */
[----:B------:R-:W-:Y:S01]  /*2600*/  USEL UR4, URZ, 0x1, UP0 ;  /* 0x00000001ff047887 */ /* 0x000fe20008000000 */
[----:B------:R-:W-:Y:S01]  /*2610*/  ISETP.NE.AND P0, PT, R8, 0x2, PT ;  /* 0x000000020800780c */ /* 0x000fe20003f05270 */
[----:B------:R-:W-:Y:S01]  /*2620*/  USEL UR6, UR6, URZ, UP0 ;  /* 0x000000ff06067287 */ /* 0x000fe20008000000 */
[----:B------:R-:W2:Y:S03]  /*2630*/  SYNCS.PHASECHK.TRANS64.TRYWAIT P1, [R0+URZ+0x70], R5 ;  /* 0x00007005000075a7 */ /* 0x000ea600080211ff */
[----:B------:R-:W-:Y:S01]  /*2640*/  LOP3.LUT R12, R12, UR4, RZ, 0x3c, !PT ;  /* 0x000000040c0c7c12 */ /* 0x000fe2000f8e3cff */
[----:B-12---:R-:W-:Y:S07]  /*2650*/  @!P1 BRA `(.L_x_41) ;  /* 0x0000006800749947 */ /* 0x006fee0003800000 */
.L_x_132:
[C---:B------:R-:W-:Y:S01]  /*2660*/  LEA R4, R11.reuse, UR37, 0x4 ;  /* 0x000000250b047c11 */ /* 0x040fe2000f8e20ff */
[----:B-1----:R-:W-:Y:S01]  /*2670*/  VIADD R0, R0, 0x80 ;  /* 0x0000008000007836 */ /* 0x002fe20000000000 */
[----:B------:R-:W-:Y:S01]  /*2680*/  SEL R8, R8, RZ, P0 ;  /* 0x000000ff08087207 */ /* 0x000fe20000000000 */
[----:B------:R-:W-:-:S03]  /*2690*/  VIADD R11, R11, 0x1 ;  /* 0x000000010b0b7836 */ /* 0x000fc60000000000 */
[----:B------:R-:W1:Y:S01]  /*26a0*/  LDS.128 R4, [R4+0x100] ;  /* 0x0001000004047984 */ /* 0x000e620000000c00 */
[----:B------:R-:W-:Y:S02]  /*26b0*/  PRMT R0, RZ, 0x654, R0 ;  /* 0x00000654ff007816 */ /* 0x000fe40000000000 */
[C---:B------:R-:W-:Y:S01]  /*26c0*/  ISETP.NE.AND P1, PT, R11.reuse, 0x2, PT ;  /* 0x000000020b00780c */ /* 0x040fe20003f25270 */
[----:B------:R-:W-:Y:S01]  /*26d0*/  @!PT LDS RZ, [RZ] ;  /* 0x00000000fffff984 */ /* 0x000fe20000000800 */
[----:B------:R-:W-:Y:S01]  /*26e0*/  @!PT LDS RZ, [RZ] ;  /* 0x00000000fffff984 */ /* 0x000fe20000000800 */
[----:B------:R-:W-:Y:S01]  /*26f0*/  @!PT LDS RZ, [RZ] ;  /* 0x00000000fffff984 */ /* 0x000fe20000000800 */
[----:B------:R-:W-:Y:S01]  /*2700*/  @!PT LDS RZ, [RZ] ;  /* 0x00000000fffff984 */ /* 0x000fe20000000800 */
[----:B------:R2:W-:Y:S06]  /*2710*/  MEMBAR.ALL.CTA ;  /* 0x0000000000007992 */ /* 0x0005ec0000008000 */
[----:B--2---:R-:W2:Y:S01]  /*2720*/  FENCE.VIEW.ASYNC.S ;  /* 0x00000000000073c6 */ /* 0x004ea20000000000 */
[----:B------:R-:W-:Y:S01]  /*2730*/  SEL R11, R11, RZ, P1 ;  /* 0x000000ff0b0b7207 */ /* 0x000fe20000800000 */
[----:B--2---:R2:W-:Y:S01]  /*2740*/  SYNCS.ARRIVE.TRANS64.RED.A1T0 RZ, [R0+URZ], RZ ;  /* 0x000000ff00ff79a7 */ /* 0x0045e200081004ff */
[----:B-1----:R-:W-:-:S02]  /*2750*/  LOP3.LUT P3, RZ, R6, 0x1, RZ, 0xc0, !PT ;  /* 0x0000000106ff7812 */ /* 0x002fc4000786c0ff */
[----:B------:R-:W-:-:S04]  /*2760*/  SEL R5, RZ, 0x1, P1 ;  /* 0x00000001ff057807 */ /* 0x000fc80000800000 */
[----:B------:R-:W-:Y:S02]  /*2770*/  LOP3.LUT R10, R10, R5, RZ, 0x3c, !PT ;  /* 0x000000050a0a7212 */ /* 0x000fe400078e3cff */
[----:B--2---:R-:W-:-:S04]  /*2780*/  SEL R0, RZ, 0x1, P0 ;  /* 0x00000001ff007807 */ /* 0x004fc80000000000 */
[----:B------:R-:W-:Y:S01]  /*2790*/  LOP3.LUT R9, R9, R0, RZ, 0x3c, !PT ;  /* 0x0000000009097212 */ /* 0x000fe200078e3cff */
[----:B------:R-:W-:Y:S06]  /*27a0*/  @P3 BRA `(.L_x_42) ;  /* 0xfffffffc002c3947 */ /* 0x000fec000383ffff */
[----:B------:R-:W-:Y:S01]  /*27b0*/  ULEA UR5, UR6, UR37, 0x3 ;  /* 0x0000002506057291 */ /* 0x000fe2000f8e18ff */
[----:B------:R-:W-:-:S08]  /*27c0*/  SHF.L.U32 R3, R12, 0x1f, RZ ;  /* 0x0000001f0c037819 */ /* 0x000fd000000006ff */
[----:B------:R-:W1:Y:S02]  /*27d0*/  SYNCS.PHASECHK.TRANS64 P0, [UR5+0x80], R3 ;  /* 0x00008003ff0075a7 */ /* 0x000e640008001005 */
[----:B-1----:R-:W-:Y:S05]  /*27e0*/  @P0 BRA `(.L_x_43) ;  /* 0x0000000000080947 */ /* 0x002fea0003800000 */
[----:B------:R-:W1:Y:S02]  /*27f0*/  SYNCS.PHASECHK.TRANS64.TRYWAIT P0, [UR5+0x80], R3 ;  /* 0x00008003ff0075a7 */ /* 0x000e640008001105 */
[----:B-1----:R-:W-:Y:S05]  /*2800*/  @!P0 BRA `(.L_x_44) ;  /* 0x00000068001c8947 */ /* 0x002fea0003800000 */
.L_x_43:
[----:B------:R-:W-:-:S04]  /*2810*/  UIADD3 UR4, UPT, UPT, UR6, 0x1, URZ ;  /* 0x0000000106047890 */ /* 0x000fc8000fffe0ff */
[----:B------:R-:W-:-:S04]  /*2820*/  UISETP.NE.AND UP0, UPT, UR4, 0x2, UPT ;  /* 0x000000020400788c */ /* 0x000fc8000bf05270 */
[----:B------:R-:W-:Y:S02]  /*2830*/  USEL UR7, URZ, 0x1, UP0 ;  /* 0x00000001ff077887 */ /* 0x000fe40008000000 */
[----:B------:R-:W-:-:S04]  /*2840*/  USEL UR4, UR4, URZ, UP0 ;  /* 0x000000ff04047287 */ /* 0x000fc80008000000 */
[----:B------:R-:W-:Y:S01]  /*2850*/  ULEA UR4, UR4, UR37, 0x3 ;  /* 0x0000002504047291 */ /* 0x000fe2000f8e18ff */
[----:B-1----:R-:W-:-:S04]  /*2860*/  LOP3.LUT R3, R12, UR7, RZ, 0x3c, !PT ;  /* 0x000000070c037c12 */ /* 0x002fc8000f8e3cff */
[----:B------:R-:W-:-:S04]  /*2870*/  SHF.L.U32 R0, R3, 0x1f, RZ ;  /* 0x0000001f03007819 */ /* 0x000fc800000006ff */
[----:B------:R-:W1:Y:S02]  /*2880*/  SYNCS.PHASECHK.TRANS64 P0, [UR4+0x80], R0 ;  /* 0x00008000ff0075a7 */ /* 0x000e640008001004 */
[----:B-1----:R-:W-:Y:S05]  /*2890*/  @P0 EXIT ;  /* 0x000000000000094d */ /* 0x002fea0003800000 */
[----:B------:R-:W-:Y:S02]  /*28a0*/  SHF.L.U32 R3, R3, 0x1f, RZ ;  /* 0x0000001f03037819 */ /* 0x000fe400000006ff */
[----:B------:R-:W-:-:S07]  /*28b0*/  MOV R0, UR4 ;  /* 0x0000000400007c02 */ /* 0x000fce0008000f00 */
.L_x_45:
[----:B-1----:R1:W2:Y:S02]  /*28c0*/  SYNCS.PHASECHK.TRANS64.TRYWAIT P0, [R0+URZ+0x80], R3 ;  /* 0x00008003000075a7 */ /* 0x0022a400080011ff */
[----:B--2---:R-:W-:Y:S05]  /*28d0*/  @!P0 NANOSLEEP.SYNCS 0x989680 ;  /* 0x009896800000895d */ /* 0x004fea0003900000 */
[----:B------:R-:W2:Y:S02]  /*28e0*/  @!P0 SYNCS.PHASECHK.TRANS64 P0, [R0+URZ+0x80], R3 ;  /* 0x00008003000085a7 */ /* 0x000ea400080010ff */
[----:B--2---:R-:W-:Y:S05]  /*28f0*/  @P0 EXIT ;  /* 0x000000000000094d */ /* 0x004fea0003800000 */
[----:B------:R-:W-:Y:S05]  /*2900*/  BRA `(.L_x_45) ;  /* 0xfffffffc00ec7947 */ /* 0x000fea000383ffff */
.L_x_38:
[----:B------:R-:W-:-:S09]  /*2910*/  UISETP.NE.AND UP1, UPT, UR8, URZ, UPT ;  /* 0x000000ff0800728c */ /* 0x000fd2000bf25270 */
[----:B------:R-:W-:Y:S05]  /*2920*/  BRA.U UP1, `(.L_x_46) ;  /* 0x0000000d01787547 */ /* 0x000fea000b800000 */
[----:B------:R-:W-:Y:S01]  /*2930*/  UMOV UR4, 0x40 ;  /* 0x0000004000047882 */ /* 0x000fe20000000000 */
[----:B------:R-:W-:Y:S01]  /*2940*/  NOP ;  /* 0x0000000000007918 */ /* 0x000fe20000000000 */
[----:B------:R-:W-:Y:S01]  /*2950*/  ULEA UR4, UR37, UR4, 0x18 ;  /* 0x0000000425047291 */ /* 0x000fe2000f8ec0ff */
[----:B------:R-:W-:Y:S02]  /*2960*/  UMOV UR5, 0x400 ;  /* 0x0000040000057882 */ /* 0x000fe40000000000 */
[----:B------:R-:W-:-:S06]  /*2970*/  ULEA UR37, UR37, UR5, 0x18 ;  /* 0x0000000525257291 */ /* 0x000fcc000f8ec0ff */
[----:B------:R-:W1:Y:S02]  /*2980*/  LDS.U8 R0, [UR4+0x1c] ;  /* 0x00001c04ff007984 */ /* 0x000e640008000000 */
[----:B-1----:R-:W-:-:S13]  /*2990*/  ISETP.NE.AND P0, PT, R0, RZ, PT ;  /* 0x000000ff0000720c */ /* 0x002fda0003f05270 */
[----:B------:R-:W-:Y:S05]  /*29a0*/  @P0 BRA `(.L_x_47) ;  /* 0x0000000000580947 */ /* 0x000fea0003800000 */
[----:B------:R-:W-:-:S13]  /*29b0*/  ELECT P0, URZ, PT ;  /* 0x0000000000ff782f */ /* 0x000fda0003800000 */
[----:B------:R-:W-:Y:S05]  /*29c0*/  @!P0 BRA `(.L_x_48) ;  /* 0x0000000000608947 */ /* 0x000fea0003800000 */
[----:B------:R-:W-:Y:S01]  /*29d0*/  UMOV UR5, 0x10 ;  /* 0x0000001000057882 */ /* 0x000fe20000000000 */
[----:B------:R-:W-:Y:S01]  /*29e0*/  HFMA2 R0, -RZ, RZ, 0, 5.9604644775390625e-08 ;  /* 0x00000001ff007431 */ /* 0x000fe200000001ff */
[----:B------:R-:W-:-:S03]  /*29f0*/  MOV R2, 0xffff ;  /* 0x0000ffff00027802 */ /* 0x000fc60000000f00 */
[----:B------:R-:W-:Y:S04]  /*2a00*/  DEPBAR.LE SB1, 0x36 ;  /* 0x00009d800000791a */ /* 0x000fe80000000000 */
[----:B------:R-:W1:Y:S02]  /*2a10*/  UTCATOMSWS.FIND_AND_SET.ALIGN UP0, UR5, UR5 ;  /* 0x00000005000575e3 */ /* 0x000e640008000800 */
[----:B-1----:R-:W-:Y:S01]  /*2a20*/  MOV R3, UR5 ;  /* 0x0000000500037c02 */ /* 0x002fe20008000f00 */
[----:B------:R-:W-:Y:S06]  /*2a30*/  BRA.U UP0, `(.L_x_49) ;  /* 0x0000000100187547 */ /* 0x000fec000b800000 */
.L_x_50:
[----:B------:R-:W-:Y:S05]  /*2a40*/  NANOSLEEP 0x64 ;  /* 0x000000640000795d */ /* 0x000fea0003800000 */
[----:B------:R-:W-:-:S05]  /*2a50*/  UMOV UR5, 0x10 ;  /* 0x0000001000057882 */ /* 0x000fca0000000000 */
[----:B------:R-:W-:Y:S04]  /*2a60*/  DEPBAR.LE SB1, 0x36 ;  /* 0x00009d800000791a */ /* 0x000fe80000000000 */
[----:B------:R-:W1:Y:S02]  /*2a70*/  UTCATOMSWS.FIND_AND_SET.ALIGN UP0, UR5, UR5 ;  /* 0x00000005000575e3 */ /* 0x000e640008000800 */
[----:B-1----:R-:W-:Y:S01]  /*2a80*/  MOV R3, UR5 ;  /* 0x0000000500037c02 */ /* 0x002fe20008000f00 */
[----:B------:R-:W-:Y:S05]  /*2a90*/  BRA.U !UP0, `(.L_x_50) ;  /* 0xfffffffd08e87547 */ /* 0x000fea000b83ffff */
.L_x_49:
[-C--:B------:R-:W-:Y:S02]  /*2aa0*/  SHF.L.U32 R2, R2, R3.reuse, RZ ;  /* 0x0000000302027219 */ /* 0x080fe400000006ff */
[----:B------:R-:W-:Y:S01]  /*2ab0*/  SHF.L.U32 R0, R0, R3, RZ ;  /* 0x0000000300007219 */ /* 0x000fe200000006ff */
[----:B------:R-:W-:Y:S02]  /*2ac0*/  IMAD.SHL.U32 R3, R3, 0x20, RZ ;  /* 0x0000002003037824 */ /* 0x000fe400078e00ff */
[----:B------:R1:W-:Y:S04]  /*2ad0*/  ATOMS.OR RZ, [UR4+0x14], R2 ;  /* 0x00001402ffff798c */ /* 0x0003e8000b000004 */
[----:B------:R1:W-:Y:S04]  /*2ae0*/  ATOMS.OR RZ, [UR4+0x18], R0 ;  /* 0x00001800ffff798c */ /* 0x0003e8000b000004 */
[----:B------:R1:W-:Y:S01]  /*2af0*/  STS [UR37+0x120], R3 ;  /* 0x00012003ff007988 */ /* 0x0003e20008000825 */
[----:B------:R-:W-:Y:S05]  /*2b00*/  BRA `(.L_x_48) ;  /* 0x0000000000107947 */ /* 0x000fea0003800000 */
.L_x_47:
[----:B------:R-:W-:Y:S02]  /*2b10*/  MOV R0, 0xffffffff ;  /* 0xffffffff00007802 */ /* 0x000fe40000000f00 */
[----:B------:R-:W-:-:S03]  /*2b20*/  MOV R2, 0x2b50 ;  /* 0x00002b5000027802 */ /* 0x000fc60000000f00 */
[----:B------:R1:W-:Y:S04]  /*2b30*/  STS [UR37+0x120], R0 ;  /* 0x00012000ff007988 */ /* 0x0003e80008000825 */
[----:B-1-3-5:R-:W-:Y:S05]  /*2b40*/  CALL.REL.NOINC `($__internal_1_$__cuda_sm10x_tcgen05_guardrail_trap_phase_invalid_during_alloc) ;  /* 0x0000006c00607944 */ /* 0x02afea0003c00000 */
.L_x_48:
[----:B------:R-:W-:Y:S05]  /*2b50*/  WARPSYNC.ALL ;  /* 0x0000000000007948 */ /* 0x000fea0003800000 */
[----:B------:R-:W2:Y:S01]  /*2b60*/  S2UR UR6, SR_CgaCtaId ;  /* 0x00000000000679c3 */ /* 0x000ea20000008800 */
[----:B------:R-:W-:Y:S01]  /*2b70*/  UMOV UR4, 0x400 ;  /* 0x0000040000047882 */ /* 0x000fe20000000000 */
[----:B------:R-:W-:-:S06]  /*2b80*/  NOP ;  /* 0x0000000000007918 */ /* 0x000fcc0000000000 */
[----:B------:R-:W-:Y:S06]  /*2b90*/  BAR.ARV 0x6, 0xa0 ;  /* 0x0182800000007b1d */ /* 0x000fec0000002000 */
[----:B------:R-:W4:Y:S01]  /*2ba0*/  LDCU UR7, c[0x0][0x38c] ;  /* 0x00007180ff0777ac */ /* 0x000f220008000800 */
[----:B------:R-:W-:Y:S01]  /*2bb0*/  IMAD.MOV.U32 R11, RZ, RZ, 0x1 ;  /* 0x00000001ff0b7424 */ /* 0x000fe200078e00ff */
[----:B------:R-:W-:Y:S01]  /*2bc0*/  CS2R R8, SRZ ;  /* 0x0000000000087805 */ /* 0x000fe2000001ff00 */
[----:B------:R-:W-:Y:S01]  /*2bd0*/  IMAD.MOV.U32 R10, RZ, RZ, RZ ;  /* 0x000000ffff0a7224 */ /* 0x000fe200078e00ff */
[----:B------:R-:W-:Y:S01]  /*2be0*/  UMOV UR18, URZ ;  /* 0x000000ff00127c82 */ /* 0x000fe20008000000 */
[----:B------:R-:W-:Y:S01]  /*2bf0*/  UMOV UR17, URZ ;  /* 0x000000ff00117c82 */ /* 0x000fe20008000000 */
[----:B------:R-:W-:Y:S01]  /*2c00*/  UMOV UR20, 0x0 ;  /* 0x0000000000147882 */ /* 0x000fe20000000000 */
[----:B------:R-:W-:Y:S01]  /*2c10*/  UMOV UR21, 0x44004a0 ;  /* 0x044004a000157882 */ /* 0x000fe20000000000 */
[----:B--2---:R-:W-:Y:S01]  /*2c20*/  ULEA UR6, UR6, UR4, 0x18 ;  /* 0x0000000406067291 */ /* 0x004fe2000f8ec0ff */
[----:B------:R-:W2:Y:S03]  /*2c30*/  LDCU UR4, c[0x0][0x38c] ;  /* 0x00007180ff0477ac */ /* 0x000ea60008000800 */
[----:B------:R-:W-:-:S02]  /*2c40*/  UIADD3 UR11, UPT, UPT, UR6, 0x6400, URZ ;  /* 0x00006400060b7890 */ /* 0x000fc4000fffe0ff */
[----:B----4-:R-:W-:-:S03]  /*2c50*/  UIADD3 UR7, UPT, UPT, UR7, 0x1f, URZ ;  /* 0x0000001f07077890 */ /* 0x010fc6000fffe0ff */
[----:B-1----:R-:W1:Y:S01]  /*2c60*/  LDS R0, [UR6+0x120] ;  /* 0x00012006ff007984 */ /* 0x002e620008000800 */
[----:B------:R-:W-:Y:S02]  /*2c70*/  UIADD3 UR12, UPT, UPT, UR6, 0x7400, URZ ;  /* 0x00007400060c7890 */ /* 0x000fe4000fffe0ff */
[----:B------:R-:W-:Y:S02]  /*2c80*/  USHF.R.S32.HI UR5, URZ, 0x1f, UR7 ;  /* 0x0000001fff057899 */ /* 0x000fe40008011407 */
[----:B------:R-:W-:Y:S02]  /*2c90*/  USHF.R.U32.HI UR11, URZ, 0x4, UR11 ;  /* 0x00000004ff0b7899 */ /* 0x000fe4000801160b */
[----:B------:R-:W-:Y:S02]  /*2ca0*/  ULEA.HI UR5, UR5, UR7, URZ, 0x5 ;  /* 0x0000000705057291 */ /* 0x000fe4000f8f28ff */
[----:B------:R-:W-:Y:S02]  /*2cb0*/  USHF.R.U32.HI UR12, URZ, 0x4, UR12 ;  /* 0x00000004ff0c7899 */ /* 0x000fe4000801160c */
[----:B------:R-:W-:-:S02]  /*2cc0*/  USHF.R.S32.HI UR5, URZ, 0x5, UR5 ;  /* 0x00000005ff057899 */ /* 0x000fc40008011405 */
[----:B------:R-:W-:Y:S02]  /*2cd0*/  ULOP3.LUT UR11, UR11, 0x3fff, URZ, 0xc0, !UPT ;  /* 0x00003fff0b0b7892 */ /* 0x000fe4000f8ec0ff */
[----:B------:R-:W-:Y:S02]  /*2ce0*/  UISETP.LT.AND UP0, UPT, UR5, 0x1, UPT ;  /* 0x000000010500788c */ /* 0x000fe4000bf01270 */
[----:B------:R-:W-:Y:S02]  /*2cf0*/  ULOP3.LUT UR12, UR12, 0x3fff, URZ, 0xc0, !UPT ;  /* 0x00003fff0c0c7892 */ /* 0x000fe4000f8ec0ff */
[----:B------:R-:W-:Y:S02]  /*2d00*/  USEL UR10, UR5, 0x1, !UP0 ;  /* 0x00000001050a7887 */ /* 0x000fe4000c000000 */
[----:B------:R-:W-:Y:S02]  /*2d10*/  ULOP3.LUT UR11, UR11, 0x10000, URZ, 0xfc, !UPT ;  /* 0x000100000b0b7892 */ /* 0x000fe4000f8efcff */
[----:B------:R-:W-:-:S02]  /*2d20*/  ULOP3.LUT UR12, UR12, 0x10000, URZ, 0xfc, !UPT ;  /* 0x000100000c0c7892 */ /* 0x000fc4000f8efcff */
[----:B------:R-:W-:Y:S02]  /*2d30*/  UIADD3 UR10, UPT, UPT, -UR10, URZ, URZ ;  /* 0x000000ff0a0a7290 */ /* 0x000fe4000fffe1ff */
[----:B--2---:R-:W-:Y:S01]  /*2d40*/  UISETP.GE.AND UP3, UPT, UR4, 0x1, UPT ;  /* 0x000000010400788c */ /* 0x004fe2000bf66270 */
[----:B-1----:R-:W-:-:S15]  /*2d50*/  R2UR UR19, R0 ;  /* 0x00000000001372ca */ /* 0x002fde00000e0000 */
.L_x_57:
[----:B------:R-:W-:Y:S02]  /*2d60*/  LEA R0, R10, UR6, 0x3 ;  /* 0x000000060a007c11 */ /* 0x000fe4000f8e18ff */
[----:B------:R-:W-:Y:S02]  /*2d70*/  SHF.L.U32 R5, R9, 0x1f, RZ ;  /* 0x0000001f09057819 */ /* 0x000fe400000006ff */
[----:B------:R-:W-:Y:S01]  /*2d80*/  PLOP3.LUT P0, PT, PT, PT, UP3, 0x80, 0x8 ;  /* 0x000000000008781c */ /* 0x000fe20003f0f038 */
[----:B------:R-:W-:Y:S01]  /*2d90*/  VIADD R3, R0, 0x80 ;  /* 0x0000008000037836 */ /* 0x000fe20000000000 */
[----:B-1----:R-:W1:Y:S02]  /*2da0*/  SYNCS.PHASECHK.TRANS64.TRYWAIT P1, [R0+URZ+0x70], R5 ;  /* 0x00007005000075a7 */ /* 0x002e6400080211ff */
[----:B-1--4-:R-:W-:Y:S09]  /*2db0*/  @!P1 BRA `(.L_x_51) ;  /* 0x0000006000c89947 */ /* 0x012ff20003800000 */
.L_x_134:
[----:B------:R-:W-:Y:S01]  /*2dc0*/  LEA R4, R10, UR6, 0x4 ;  /* 0x000000060a047c11 */ /* 0x000fe2000f8e20ff */
[----:B------:R-:W-:Y:S01]  /*2dd0*/  @UP3 ULEA UR4, UR17, UR6, 0x3 ;  /* 0x0000000611043291 */ /* 0x000fe2000f8e18ff */
[----:B------:R-:W-:Y:S01]  /*2de0*/  PLOP3.LUT P2, PT, PT, PT, PT, 0x80, 0x8 ;  /* 0x000000000008781c */ /* 0x000fe20003f4f070 */
[----:B------:R-:W-:Y:S01]  /*2df0*/  ULEA UR9, UR18, UR6, 0x3 ;  /* 0x0000000612097291 */ /* 0x000fe2000f8e18ff */
[----:B------:R-:W-:Y:S02]  /*2e00*/  PRMT R3, RZ, 0x654, R3 ;  /* 0x00000654ff037816 */ /* 0x000fe40000000003 */
[----:B-1----:R-:W1:Y:S01]  /*2e10*/  LDS.128 R4, [R4+0x100] ;  /* 0x0001000004047984 */ /* 0x002e620000000c00 */
[----:B------:R-:W-:Y:S02]  /*2e20*/  @P0 SHF.L.U32 R2, R8, 0x1f, RZ ;  /* 0x0000001f08020819 */ /* 0x000fe400000006ff */
[----:B------:R-:W-:Y:S01]  /*2e30*/  SHF.L.U32 R0, R11, 0x1f, RZ ;  /* 0x0000001f0b007819 */ /* 0x000fe200000006ff */
[----:B------:R-:W-:Y:S01]  /*2e40*/  @!PT LDS RZ, [RZ] ;  /* 0x00000000fffff984 */ /* 0x000fe20000000800 */
[----:B------:R-:W-:Y:S01]  /*2e50*/  @!PT LDS RZ, [RZ] ;  /* 0x00000000fffff984 */ /* 0x000fe20000000800 */
[----:B------:R-:W-:Y:S01]  /*2e60*/  @!PT LDS RZ, [RZ] ;  /* 0x00000000fffff984 */ /* 0x000fe20000000800 */
[----:B------:R-:W-:Y:S01]  /*2e70*/  @!PT LDS RZ, [RZ] ;  /* 0x00000000fffff984 */ /* 0x000fe20000000800 */
[----:B------:R2:W-:Y:S06]  /*2e80*/  MEMBAR.ALL.CTA ;  /* 0x0000000000007992 */ /* 0x0005ec0000008000 */
[----:B--2---:R-:W2:Y:S02]  /*2e90*/  FENCE.VIEW.ASYNC.S ;  /* 0x00000000000073c6 */ /* 0x004ea40000000000 */
[----:B--2---:R2:W-:Y:S01]  /*2ea0*/  SYNCS.ARRIVE.TRANS64.RED.A1T0 RZ, [R3+URZ], RZ ;  /* 0x000000ff03ff79a7 */ /* 0x0045e200081004ff */
[----:B------:R2:W4:Y:S01]  /*2eb0*/  @P0 SYNCS.PHASECHK.TRANS64.TRYWAIT P2, [UR4], R2 ;  /* 0x00000002ff0005a7 */ /* 0x0005220008041104 */
[----:B-1----:R-:W-:Y:S01]  /*2ec0*/  LOP3.LUT P1, RZ, R6, 0x1, RZ, 0xc0, !PT ;  /* 0x0000000106ff7812 */ /* 0x002fe2000782c0ff */
[----:B------:R-:W1:Y:S02]  /*2ed0*/  SYNCS.PHASECHK.TRANS64.TRYWAIT P0, [UR9+0xb0], R0 ;  /* 0x0000b000ff0075a7 */ /* 0x000e640008001109 */
[----:B-12-4-:R-:W-:Y:S10]  /*2ee0*/  @!P0 BRA `(.L_x_52) ;  /* 0x0000006000908947 */ /* 0x016ff40003800000 */
.L_x_136:
[----:B------:R-:W-:Y:S01]  /*2ef0*/  IADD3 R10, PT, PT, R10, 0x1, RZ ;  /* 0x000000010a0a7810 */ /* 0x000fe20007ffe0ff */
[----:B------:R-:W-:Y:S06]  /*2f00*/  BRA.U !UP3, `(.L_x_53) ;  /* 0x000000010ba07547 */ /* 0x000fec000b800000 */
[----:B------:R-:W-:Y:S02]  /*2f10*/  ULEA.HI UR8, UR18, UR18, URZ, 0x1 ;  /* 0x0000001212087291 */ /* 0x000fe4000f8f08ff */
[----:B------:R-:W-:Y:S02]  /*2f20*/  UPLOP3.LUT UP4, UPT, UPT, UPT, UPT, 0x40, 0x4 ;  /* 0x000000000004789c */ /* 0x000fe40003f8e870 */
[----:B------:R-:W-:Y:S02]  /*2f30*/  USHF.L.U32 UR4, UR8, 0x7, URZ ;  /* 0x0000000708047899 */ /* 0x000fe400080006ff */
[----:B------:R-:W-:Y:S02]  /*2f40*/  ULOP3.LUT UR8, UR8, 0xffe, URZ, 0xc0, !UPT ;  /* 0x00000ffe08087892 */ /* 0x000fe4000f8ec0ff */
[----:B------:R-:W-:Y:S02]  /*2f50*/  ULOP3.LUT UR4, UR4, 0xffffff00, URZ, 0xc0, !UPT ;  /* 0xffffff0004047892 */ /* 0x000fe4000f8ec0ff */
[----:B------:R-:W-:-:S02]  /*2f60*/  UIADD3 UR8, UPT, UPT, -UR8, UR18, URZ ;  /* 0x0000001208087290 */ /* 0x000fc4000fffe1ff */
[----:B------:R-:W-:Y:S01]  /*2f70*/  UIADD3 UR4, UPT, UPT, UR19, UR4, URZ ;  /* 0x0000000413047290 */ /* 0x000fe2000fffe0ff */
[----:B------:R-:W-:Y:S01]  /*2f80*/  UMOV UR16, UR10 ;  /* 0x0000000a00107c82 */ /* 0x000fe20008000000 */
[----:B------:R-:W-:Y:S02]  /*2f90*/  UMOV UR15, UR5 ;  /* 0x00000005000f7c82 */ /* 0x000fe40008000000 */
[----:B------:R-:W-:Y:S01]  /*2fa0*/  ULEA UR8, UR8, UR4, 0x14 ;  /* 0x0000000408087291 */ /* 0x000fe2000f8ea0ff */
[----:B------:R-:W-:-:S11]  /*2fb0*/  UMOV UR14, UR17 ;  /* 0x00000011000e7c82 */ /* 0x000fd60008000000 */
.L_x_56:
[----:B------:R-:W-:Y:S02]  /*2fc0*/  UIADD3 UR16, UPT, UPT, UR16, 0x1, URZ ;  /* 0x0000000110107890 */ /* 0x000fe4000fffe0ff */
[----:B--2---:R-:W-:Y:S02]  /*2fd0*/  ULEA UR7, UR14, UR6, 0x3 ;  /* 0x000000060e077291 */ /* 0x004fe4000f8e18ff */
[----:B------:R-:W-:Y:S01]  /*2fe0*/  UISETP.NE.AND UP0, UPT, UR16, URZ, UPT ;  /* 0x000000ff1000728c */ /* 0x000fe2000bf05270 */
[----:B----4-:R-:W-:Y:S10]  /*2ff0*/  @P2 BRA `(.L_x_54) ;  /* 0x00000000000c2947 */ /* 0x010ff40003800000 */
[----:B-1----:R-:W-:Y:S04]  /*3000*/  SHF.L.U32 R3, R8, 0x1f, RZ ;  /* 0x0000001f08037819 */ /* 0x002fe800000006ff */
[----:B------:R-:W1:Y:S02]  /*3010*/  SYNCS.PHASECHK.TRANS64.TRYWAIT P0, [UR7], R3 ;  /* 0x00000003ff0075a7 */ /* 0x000e640008001107 */
[----:B-1----:R-:W-:Y:S05]  /*3020*/  @!P0 BRA `(.L_x_55) ;  /* 0x0000006000588947 */ /* 0x002fea0003800000 */
.L_x_54:
[----:B------:R-:W-:Y:S01]  /*3030*/  UISETP.NE.AND UP1, UPT, UR15, 0x1, UPT ;  /* 0x000000010f00788c */ /* 0x000fe2000bf25270 */
[----:B------:R-:W-:Y:S01]  /*3040*/  PLOP3.LUT P2, PT, PT, PT, PT, 0x80, 0x8 ;  /* 0x000000000008781c */ /* 0x000fe20003f4f070 */
[----:B------:R-:W-:Y:S02]  /*3050*/  UIADD3 UR17, UPT, UPT, UR14, 0x1, URZ ;  /* 0x000000010e117890 */ /* 0x000fe4000fffe0ff */
[----:B------:R-:W-:Y:S02]  /*3060*/  ULEA UR22, UR14, UR12, 0x9 ;  /* 0x0000000c0e167291 */ /* 0x000fe4000f8e48ff */
[----:B------:R-:W-:Y:S01]  /*3070*/  UISETP.NE.AND UP2, UPT, UR17, 0x2, UPT ;  /* 0x000000021100788c */ /* 0x000fe2000bf45270 */
[----:B------:R-:W-:Y:S01]  /*3080*/  PLOP3.LUT P0, PT, PT, PT, UP1, 0x80, 0x8 ;  /* 0x000000000008781c */ /* 0x000fe20003f0f018 */
[----:B------:R-:W-:Y:S02]  /*3090*/  ULEA UR24, UR14, UR11, 0x7 ;  /* 0x0000000b0e187291 */ /* 0x000fe4000f8e38ff */
[----:B------:R-:W-:Y:S02]  /*30a0*/  USEL UR13, URZ, 0x1, UP2 ;  /* 0x00000001ff0d7887 */ /* 0x000fe40009000000 */
[----:B------:R-:W-:Y:S02]  /*30b0*/  USEL UR17, UR17, URZ, UP2 ;  /* 0x000000ff11117287 */ /* 0x000fe40009000000 */
[----:B------:R-:W-:Y:S02]  /*30c0*/  UIADD3 UR7, UPT, UPT, UR7, 0x10, URZ ;  /* 0x0000001007077890 */ /* 0x000fe4000fffe0ff */
[----:B------:R-:W-:Y:S01]  /*30d0*/  @UP1 ULEA UR4, UR17, UR6, 0x3 ;  /* 0x0000000611041291 */ /* 0x000fe2000f8e18ff */
[----:B------:R-:W-:Y:S01]  /*30e0*/  LOP3.LUT R8, R8, UR13, RZ, 0x3c, !PT ;  /* 0x0000000d08087c12 */ /* 0x000fe2000f8e3cff */
[----:B------:R-:W-:Y:S01]  /*30f0*/  UMOV UR23, 0xc0004010 ;  /* 0xc000401000177882 */ /* 0x000fe20000000000 */
[----:B------:R-:W-:Y:S01]  /*3100*/  UMOV UR25, 0xc0004010 ;  /* 0xc000401000197882 */ /* 0x000fe20000000000 */
[----:B------:R-:W-:Y:S01]  /*3110*/  UIADD3 UR15, UPT, UPT, UR15, -0x1, URZ ;  /* 0xffffffff0f0f7890 */ /* 0x000fe2000fffe0ff */
[----:B-1----:R-:W-:Y:S01]  /*3120*/  @P0 SHF.L.U32 R0, R8, 0x1f, RZ ;  /* 0x0000001f08000819 */ /* 0x002fe200000006ff */
[----:B------:R-:W-:Y:S03]  /*3130*/  UMOV UR14, UR17 ;  /* 0x00000011000e7c82 */ /* 0x000fe60008000000 */
[----:B------:R2:W4:Y:S01]  /*3140*/  @P0 SYNCS.PHASECHK.TRANS64.TRYWAIT P2, [UR4], R0 ;  /* 0x00000000ff0005a7 */ /* 0x0005220008041104 */
[----:B------:R2:W-:Y:S01]  /*3150*/  UTCIMMA gdesc[UR24], gdesc[UR22], tmem[UR8], tmem[UR20], idesc[UR21], UP4 ;  /* 0x00ff1416180075ea */ /* 0x0005e2000a000108 */
[----:B------:R-:W-:Y:S01]  /*3160*/  UPLOP3.LUT UP4, UPT, UPT, UPT, UPT, 0x80, 0x8 ;  /* 0x000000000008789c */ /* 0x000fe20003f8f070 */
[----:B------:R2:W-:Y:S01]  /*3170*/  UTCBAR [UR7], URZ ;  /* 0x000000ff070073e9 */ /* 0x0005e200080000ff */
[----:B------:R-:W-:Y:S09]  /*3180*/  BRA.U UP0, `(.L_x_56) ;  /* 0xfffffffd008c7547 */ /* 0x000ff2000b83ffff */
.L_x_53:
[----:B------:R-:W-:Y:S01]  /*3190*/  UIADD3 UR18, UPT, UPT, UR18, 0x1, URZ ;  /* 0x0000000112127890 */ /* 0x000fe2000fffe0ff */
[C---:B------:R-:W-:Y:S01]  /*31a0*/  ISETP.NE.AND P0, PT, R10.reuse, 0x2, PT ;  /* 0x000000020a00780c */ /* 0x040fe20003f05270 */
[----:B------:R-:W-:Y:S02]  /*31b0*/  UIADD3 UR9, UPT, UPT, UR9, 0x90, URZ ;  /* 0x0000009009097890 */ /* 0x000fe4000fffe0ff */
[----:B------:R-:W-:Y:S01]  /*31c0*/  UISETP.NE.AND UP0, UPT, UR18, 0x4, UPT ;  /* 0x000000041200788c */ /* 0x000fe2000bf05270 */
[----:B-12---:R-:W-:Y:S02]  /*31d0*/  SEL R0, RZ, 0x1, P0 ;  /* 0x00000001ff007807 */ /* 0x006fe40000000000 */
[----:B------:R-:W-:Y:S01]  /*31e0*/  SEL R10, R10, RZ, P0 ;  /* 0x000000ff0a0a7207 */ /* 0x000fe20000000000 */
[----:B------:R-:W-:Y:S01]  /*31f0*/  USEL UR4, URZ, 0x1, UP0 ;  /* 0x00000001ff047887 */ /* 0x000fe20008000000 */
[----:B------:R-:W-:Y:S01]  /*3200*/  LOP3.LUT R9, R9, R0, RZ, 0x3c, !PT ;  /* 0x0000000009097212 */ /* 0x000fe200078e3cff */
[----:B------:R-:W-:Y:S01]  /*3210*/  USEL UR18, UR18, URZ, UP0 ;  /* 0x000000ff12127287 */ /* 0x000fe20008000000 */
[----:B------:R1:W-:Y:S03]  /*3220*/  UTCBAR [UR9], URZ ;  /* 0x000000ff090073e9 */ /* 0x0003e600080000ff */
[----:B------:R-:W-:Y:S01]  /*3230*/  LOP3.LUT R11, R11, UR4, RZ, 0x3c, !PT ;  /* 0x000000040b0b7c12 */ /* 0x000fe2000f8e3cff */
[----:B------:R-:W-:Y:S07]  /*3240*/  @P1 BRA `(.L_x_57) ;  /* 0xfffffff800c41947 */ /* 0x000fee000383ffff */
[----:B------:R-:W2:Y:S01]  /*3250*/  S2UR UR4, SR_CgaCtaId ;  /* 0x00000000000479c3 */ /* 0x000ea20000008800 */
[----:B------:R-:W-:Y:S01]  /*3260*/  ELECT P0, URZ, PT ;  /* 0x0000000000ff782f */ /* 0x000fe20003800000 */
[----:B------:R-:W-:Y:S01]  /*3270*/  IMAD.MOV.U32 R0, RZ, RZ, 0x1 ;  /* 0x00000001ff007424 */ /* 0x000fe200078e00ff */
[----:B------:R-:W-:Y:S01]  /*3280*/  UIADD3 UR6, UPT, UPT, UR6, 0xb0, URZ ;  /* 0x000000b006067890 */ /* 0x000fe2000fffe0ff */
[----:B------:R-:W-:Y:S01]  /*3290*/  SHF.L.U32 R3, R11, 0x1f, RZ ;  /* 0x0000001f0b037819 */ /* 0x000fe200000006ff */
[----:B------:R-:W-:-:S03]  /*32a0*/  UMOV UR5, 0x40 ;  /* 0x0000004000057882 */ /* 0x000fc60000000000 */
[----:B------:R-:W-:Y:S01]  /*32b0*/  UVIRTCOUNT.DEALLOC.SMPOOL 0x80 ;  /* 0x000000800000784c */ /* 0x000fe20000000000 */
[----:B--2---:R-:W-:Y:S02]  /*32c0*/  ULEA UR4, UR4, UR5, 0x18 ;  /* 0x0000000504047291 */ /* 0x004fe4000f8ec0ff */
[----:B------:R-:W-:-:S07]  /*32d0*/  ULEA UR5, UR18, UR6, 0x3 ;  /* 0x0000000612057291 */ /* 0x000fce000f8e18ff */
[----:B------:R2:W-:Y:S02]  /*32e0*/  @P0 STS.U8 [UR4+0x1c], R0 ;  /* 0x00001c00ff000988 */ /* 0x0005e40008000004 */
[----:B------:R-:W3:Y:S02]  /*32f0*/  SYNCS.PHASECHK.TRANS64.TRYWAIT P0, [UR5], R3 ;  /* 0x00000003ff0075a7 */ /* 0x000ee40008001105 */
[----:B--23--:R-:W-:Y:S05]  /*3300*/  @!P0 BRA `(.L_x_58) ;  /* 0x0000005c00b88947 */ /* 0x00cfea0003800000 */
.L_x_139:
[----:B------:R-:W-:-:S04]  /*3310*/  UIADD3 UR7, UPT, UPT, UR18, 0x1, URZ ;  /* 0x0000000112077890 */ /* 0x000fc8000fffe0ff */
[----:B------:R-:W-:-:S04]  /*3320*/  UISETP.NE.AND UP0, UPT, UR7, 0x4, UPT ;  /* 0x000000040700788c */ /* 0x000fc8000bf05270 */
[----:B------:R-:W-:Y:S02]  /*3330*/  USEL UR8, URZ, 0x1, UP0 ;  /* 0x00000001ff087887 */ /* 0x000fe40008000000 */
[----:B------:R-:W-:-:S04]  /*3340*/  USEL UR7, UR7, URZ, UP0 ;  /* 0x000000ff07077287 */ /* 0x000fc80008000000 */
[----:B------:R-:W-:Y:S01]  /*3350*/  ULEA UR5, UR7, UR6, 0x3 ;  /* 0x0000000607057291 */ /* 0x000fe2000f8e18ff */
[----:B------:R-:W-:-:S04]  /*3360*/  LOP3.LUT R2, R11, UR8, RZ, 0x3c, !PT ;  /* 0x000000080b027c12 */ /* 0x000fc8000f8e3cff */
[----:B--2---:R-:W-:-:S04]  /*3370*/  SHF.L.U32 R3, R2, 0x1f, RZ ;  /* 0x0000001f02037819 */ /* 0x004fc800000006ff */
[----:B------:R-:W2:Y:S02]  /*3380*/  SYNCS.PHASECHK.TRANS64.TRYWAIT P0, [UR5], R3 ;  /* 0x00000003ff0075a7 */ /* 0x000ea40008001105 */
[----:B--2---:R-:W-:Y:S05]  /*3390*/  @!P0 BRA `(.L_x_59) ;  /* 0x0000005c00ac8947 */ /* 0x004fea0003800000 */
.L_x_141:
        /* <DEDUP_REMOVED lines=9> */
.L_x_143:
[----:B------:R-:W-:-:S04]  /*3430*/  UIADD3 UR7, UPT, UPT, UR7, 0x1, URZ ;  /* 0x0000000107077890 */ /* 0x000fc8000fffe0ff */
[----:B------:R-:W-:-:S04]  /*3440*/  UISETP.NE.AND UP0, UPT, UR7, 0x4, UPT ;  /* 0x000000040700788c */ /* 0x000fc8000bf05270 */
[----:B------:R-:W-:Y:S02]  /*3450*/  USEL UR5, URZ, 0x1, UP0 ;  /* 0x00000001ff057887 */ /* 0x000fe40008000000 */
[----:B------:R-:W-:-:S04]  /*3460*/  USEL UR7, UR7, URZ, UP0 ;  /* 0x000000ff07077287 */ /* 0x000fc80008000000 */
[----:B------:R-:W-:Y:S01]  /*3470*/  ULEA UR7, UR7, UR6, 0x3 ;  /* 0x0000000607077291 */ /* 0x000fe2000f8e18ff */
[----:B--2---:R-:W-:-:S04]  /*3480*/  LOP3.LUT R3, R2, UR5, RZ, 0x3c, !PT ;  /* 0x0000000502037c12 */ /* 0x004fc8000f8e3cff */
[----:B------:R-:W-:-:S04]  /*3490*/  SHF.L.U32 R3, R3, 0x1f, RZ ;  /* 0x0000001f03037819 */ /* 0x000fc800000006ff */
[----:B------:R-:W2:Y:S02]  /*34a0*/  SYNCS.PHASECHK.TRANS64.TRYWAIT P0, [UR7], R3 ;  /* 0x00000003ff0075a7 */ /* 0x000ea40008001107 */
[----:B--2---:R-:W-:Y:S05]  /*34b0*/  @!P0 BRA `(.L_x_61) ;  /* 0x0000005c00948947 */ /* 0x004fea0003800000 */
.L_x_145:
[----:B------:R-:W-:Y:S01]  /*34c0*/  NOP ;  /* 0x0000000000007918 */ /* 0x000fe20000000000 */
[----:B--2---:R-:W2:Y:S01]  /*34d0*/  LDS R0, [UR4+0x14] ;  /* 0x00001404ff007984 */ /* 0x004ea20008000800 */
[----:B------:R-:W-:Y:S01]  /*34e0*/  ULOP3.LUT UR6, UR19, 0xffff, URZ, 0xc0, !UPT ;  /* 0x0000ffff13067892 */ /* 0x000fe2000f8ec0ff */
[----:B------:R-:W-:Y:S01]  /*34f0*/  UMOV UR8, 0xffff ;  /* 0x0000ffff00087882 */ /* 0x000fe20000000000 */
[----:B------:R-:W-:Y:S02]  /*3500*/  UMOV UR5, 0x1 ;  /* 0x0000000100057882 */ /* 0x000fe40000000000 */
[----:B------:R-:W-:-:S04]  /*3510*/  USHF.R.U32.HI UR6, URZ, 0x5, UR6 ;  /* 0x00000005ff067899 */ /* 0x000fc80008011606 */
[----:B------:R-:W-:Y:S02]  /*3520*/  USHF.L.U32 UR8, UR8, UR6, URZ ;  /* 0x0000000608087299 */ /* 0x000fe400080006ff */
[----:B------:R-:W-:-:S04]  /*3530*/  USHF.L.U32 UR5, UR5, UR6, URZ ;  /* 0x0000000605057299 */ /* 0x000fc800080006ff */
[----:B--2---:R-:W-:-:S04]  /*3540*/  LOP3.LUT R0, R0, UR8, RZ, 0xc0, !PT ;  /* 0x0000000800007c12 */ /* 0x004fc8000f8ec0ff */
[----:B------:R-:W-:-:S13]  /*3550*/  ISETP.NE.AND P0, PT, R0, UR8, PT ;  /* 0x0000000800007c0c */ /* 0x000fda000bf05270 */
[----:B------:R-:W-:Y:S05]  /*3560*/  @P0 BRA `(.L_x_62) ;  /* 0x0000000000580947 */ /* 0x000fea0003800000 */
[----:B------:R-:W2:Y:S02]  /*3570*/  LDS R0, [UR4+0x18] ;  /* 0x00001804ff007984 */ /* 0x000ea40008000800 */
[----:B--2---:R-:W-:-:S04]  /*3580*/  LOP3.LUT R0, R0, UR5, RZ, 0xc0, !PT ;  /* 0x0000000500007c12 */ /* 0x004fc8000f8ec0ff */
[----:B------:R-:W-:-:S13]  /*3590*/  ISETP.NE.AND P0, PT, R0, UR5, PT ;  /* 0x0000000500007c0c */ /* 0x000fda000bf05270 */
[----:B------:R-:W-:Y:S05]  /*35a0*/  @P0 BRA `(.L_x_63) ;  /* 0x00000000003c0947 */ /* 0x000fea0003800000 */
[----:B------:R-:W2:Y:S01]  /*35b0*/  S2R R2, SR_LANEID ;  /* 0x0000000000027919 */ /* 0x000ea20000000000 */
[----:B------:R-:W-:Y:S01]  /*35c0*/  ULOP3.LUT UR8, URZ, UR8, URZ, 0x33, !UPT ;  /* 0x00000008ff087292 */ /* 0x000fe2000f8e33ff */
[----:B------:R-:W-:Y:S01]  /*35d0*/  LOP3.LUT R4, RZ, UR5, RZ, 0x33, !PT ;  /* 0x00000005ff047c12 */ /* 0x000fe2000f8e33ff */
[----:B------:R-:W-:Y:S02]  /*35e0*/  VOTEU.ANY UR7, UPT, PT ;  /* 0x0000000000077886 */ /* 0x000fe400038e0100 */
[----:B------:R-:W-:Y:S01]  /*35f0*/  UFLO.U32 UR7, UR7 ;  /* 0x00000007000772bd */ /* 0x000fe200080e0000 */
[----:B------:R-:W3:Y:S01]  /*3600*/  REDUX UR5, R4 ;  /* 0x00000000040573c4 */ /* 0x000ee20000000000 */
[----:B------:R-:W-:-:S06]  /*3610*/  IMAD.U32 R0, RZ, RZ, UR8 ;  /* 0x00000008ff007e24 */ /* 0x000fcc000f8e00ff */
[----:B------:R1:W-:Y:S01]  /*3620*/  UTCATOMSWS.AND URZ, UR8 ;  /* 0x0000000800ff79e3 */ /* 0x0003e20008000000 */
[----:B------:R-:W4:Y:S01]  /*3630*/  REDUX UR6, R0 ;  /* 0x00000000000673c4 */ /* 0x000f220000000000 */
[----:B--2---:R-:W-:Y:S01]  /*3640*/  ISETP.EQ.U32.AND P0, PT, R2, UR7, PT ;  /* 0x0000000702007c0c */ /* 0x004fe2000bf02070 */
[----:B---3--:R-:W-:Y:S01]  /*3650*/  IMAD.U32 R2, RZ, RZ, UR5 ;  /* 0x00000005ff027e24 */ /* 0x008fe2000f8e00ff */
[----:B----4-:R-:W-:-:S11]  /*3660*/  MOV R3, UR6 ;  /* 0x0000000600037c02 */ /* 0x010fd60008000f00 */
[----:B------:R1:W-:Y:S04]  /*3670*/  @P0 ATOMS.AND RZ, [UR4+0x14], R3 ;  /* 0x00001403ffff098c */ /* 0x0003e8000a800004 */
[----:B------:R1:W-:Y:S01]  /*3680*/  @P0 ATOMS.AND RZ, [UR4+0x18], R2 ;  /* 0x00001802ffff098c */ /* 0x0003e2000a800004 */
[----:B------:R-:W-:Y:S05]  /*3690*/  BRA `(.L_x_64) ;  /* 0x0000000000147947 */ /* 0x000fea0003800000 */
.L_x_63:
[----:B------:R-:W-:Y:S02]  /*36a0*/  MOV R2, 0x36c0 ;  /* 0x000036c000027802 */ /* 0x000fe40000000f00 */
[----:B-1--45:R-:W-:Y:S05]  /*36b0*/  CALL.REL.NOINC `($__internal_0_$__cuda_sm10x_tcgen05_guardrail_trap_col_being_dealloced_not_returned_by_alloc) ;  /* 0x0000006000787944 */ /* 0x032fea0003c00000 */
[----:B------:R-:W-:Y:S05]  /*36c0*/  BRA `(.L_x_64) ;  /* 0x0000000000087947 */ /* 0x000fea0003800000 */
.L_x_62:
[----:B------:R-:W-:Y:S02]  /*36d0*/  MOV R2, 0x36f0 ;  /* 0x000036f000027802 */ /* 0x000fe40000000f00 */
[----:B-1--45:R-:W-:Y:S05]  /*36e0*/  CALL.REL.NOINC `($__internal_2_$__cuda_sm10x_tcgen05_guardrail_trap_unallocated_columns_being_dealloced) ;  /* 0x0000006000847944 */ /* 0x032fea0003c00000 */
.L_x_64:
[----:B------:R-:W-:Y:S01]  /*36f0*/  NOP ;  /* 0x0000000000007918 */ /* 0x000fe20000000000 */
[----:B-1----:R-:W-:Y:S05]  /*3700*/  EXIT ;  /* 0x000000000000794d */ /* 0x002fea0003800000 */
.L_x_46:
[----:B------:R-:W-:-:S09]  /*3710*/  UISETP.NE.OR UP2, UPT, UR8, 0x3, !UP2 ;  /* 0x000000030800788c */ /* 0x000fd2000d745670 */
[----:B------:R-:W-:Y:S05]  /*3720*/  BRA.U UP2, `(.L_x_65) ;  /* 0x0000001102147547 */ /* 0x000fea000b800000 */
[----:B------:R-:W1:Y:S01]  /*3730*/  LDC R0, c[0x0][0xb30] ;  /* 0x0002cc00ff007b82 */ /* 0x000e620000000800 */
[----:B------:R-:W2:Y:S01]  /*3740*/  LDCU.64 UR8, c[0x0][0x888] ;  /* 0x00011100ff0877ac */ /* 0x000ea20008000a00 */
[----:B------:R-:W-:Y:S02]  /*3750*/  HFMA2 R29, -RZ, RZ, 0, 0 ;  /* 0x00000000ff1d7431 */ /* 0x000fe400000001ff */
[----:B------:R-:W-:Y:S01]  /*3760*/  IMAD.MOV.U32 R31, RZ, RZ, 0x1 ;  /* 0x00000001ff1f7424 */ /* 0x000fe200078e00ff */
[----:B------:R-:W-:Y:S01]  /*3770*/  MOV R23, 0x1000 ;  /* 0x0000100000177802 */ /* 0x000fe20000000f00 */
[----:B------:R-:W4:Y:S01]  /*3780*/  LDCU.64 UR4, c[0x0][0x890] ;  /* 0x00011200ff0477ac */ /* 0x000f220008000a00 */
[----:B------:R-:W-:Y:S01]  /*3790*/  IMAD.MOV.U32 R30, RZ, RZ, RZ ;  /* 0x000000ffff1e7224 */ /* 0x000fe200078e00ff */
[----:B------:R-:W3:Y:S01]  /*37a0*/  LDC R19, c[0x0][0x370] ;  /* 0x0000dc00ff137b82 */ /* 0x000ee20000000800 */
[----:B------:R-:W-:Y:S01]  /*37b0*/  UMOV UR7, 0x400 ;  /* 0x0000040000077882 */ /* 0x000fe20000000000 */
[----:B------:R-:W-:-:S02]  /*37c0*/  UPLOP3.LUT UP1, UPT, UPT, UPT, UPT, 0x40, 0x4 ;  /* 0x000000000004789c */ /* 0x000fc40003f2e870 */
[----:B------:R-:W-:-:S04]  /*37d0*/  ULEA UR7, UR37, UR7, 0x18 ;  /* 0x0000000725077291 */ /* 0x000fc8000f8ec0ff */
[----:B------:R-:W3:Y:S01]  /*37e0*/  LDC R2, c[0x0][0xb0c] ;  /* 0x0002c300ff027b82 */ /* 0x000ee20000000800 */
[----:B------:R-:W-:Y:S02]  /*37f0*/  UIADD3 UR13, UPT, UPT, UR7, 0x38, URZ ;  /* 0x00000038070d7890 */ /* 0x000fe4000fffe0ff */
[----:B--2---:R-:W-:Y:S02]  /*3800*/  UISETP.NE.U32.AND UP2, UPT, UR8, URZ, UPT ;  /* 0x000000ff0800728c */ /* 0x004fe4000bf45070 */
[----:B------:R-:W-:Y:S02]  /*3810*/  UIADD3 UR33, UPT, UPT, UR7, 0x20, URZ ;  /* 0x0000002007217890 */ /* 0x000fe4000fffe0ff */
[----:B----4-:R-:W-:Y:S01]  /*3820*/  UISETP.NE.U32.AND UP3, UPT, UR4, URZ, UPT ;  /* 0x000000ff0400728c */ /* 0x010fe2000bf65070 */
[----:B------:R-:W2:Y:S01]  /*3830*/  LDC R18, c[0x0][0xb20] ;  /* 0x0002c800ff127b82 */ /* 0x000ea20000000800 */
[----:B-1----:R-:W-:Y:S01]  /*3840*/  ISETP.NE.AND P1, PT, R0, 0x1, PT ;  /* 0x000000010000780c */ /* 0x002fe20003f25270 */
[----:B------:R-:W-:-:S02]  /*3850*/  UISETP.NE.AND.EX UP2, UPT, UR9, URZ, UPT, UP2 ;  /* 0x000000ff0900728c */ /* 0x000fc4000bf45320 */
[----:B------:R-:W-:Y:S02]  /*3860*/  UIADD3 UR25, UPT, UPT, UR7, 0x28, URZ ;  /* 0x0000002807197890 */ /* 0x000fe4000fffe0ff */
[----:B------:R-:W-:Y:S02]  /*3870*/  UIADD3 UR17, UPT, UPT, UR7, 0x30, URZ ;  /* 0x0000003007117890 */ /* 0x000fe4000fffe0ff */
[----:B------:R-:W1:Y:S01]  /*3880*/  LDC.64 R32, c[0x0][0x348] ;  /* 0x0000d200ff207b82 */ /* 0x000e620000000a00 */
[----:B------:R-:W-:Y:S02]  /*3890*/  UPRMT UR13, UR37, 0x654, UR13 ;  /* 0x00000654250d7896 */ /* 0x000fe4000800000d */
[----:B------:R-:W-:-:S05]  /*38a0*/  UISETP.NE.AND.EX UP3, UPT, UR5, URZ, UPT, UP3 ;  /* 0x000000ff0500728c */ /* 0x000fca000bf65330 */
[----:B------:R-:W4:Y:S08]  /*38b0*/  LDC.64 R16, c[0x0][0xb10] ;  /* 0x0002c400ff107b82 */ /* 0x000f300000000a00 */
[----:B------:R-:W1:Y:S08]  /*38c0*/  LDC.64 R6, c[0x0][0xb18] ;  /* 0x0002c600ff067b82 */ /* 0x000e700000000a00 */
[----:B------:R-:W1:Y:S08]  /*38d0*/  LDC.64 R4, c[0x0][0xb28] ;  /* 0x0002ca00ff047b82 */ /* 0x000e700000000a00 */
[----:B--23--:R-:W1:Y:S02]  /*38e0*/  LDC R22, c[0x0][0x374] ;  /* 0x0000dd00ff167b82 */ /* 0x00ce640000000800 */
.L_x_76:
[C---:B------:R-:W-:Y:S02]  /*38f0*/  LEA R0, R30.reuse, UR7, 0x3 ;  /* 0x000000071e007c11 */ /* 0x040fe4000f8e18ff */
[----:B------:R-:W-:Y:S02]  /*3900*/  SHF.L.U32 R3, R29, 0x1f, RZ ;  /* 0x0000001f1d037819 */ /* 0x000fe400000006ff */
[----:B------:R-:W-:Y:S02]  /*3910*/  LEA R24, R30, UR7, 0x4 ;  /* 0x000000071e187c11 */ /* 0x000fe4000f8e20ff */
[----:B--2---:R-:W2:Y:S02]  /*3920*/  SYNCS.PHASECHK.TRANS64.TRYWAIT P0, [R0+URZ+0x70], R3 ;  /* 0x00007003000075a7 */ /* 0x004ea400080011ff */
[----:B--2---:R-:W-:Y:S05]  /*3930*/  @!P0 BRA `(.L_x_66) ;  /* 0x00000058008c8947 */ /* 0x004fea0003800000 */
.L_x_146:
[----:B------:R-:W-:Y:S01]  /*3940*/  ISETP.GE.AND P0, PT, R40, 0x1, PT ;  /* 0x000000012800780c */ /* 0x000fe20003f06270 */
[----:B------:R-:W3:Y:S01]  /*3950*/  LDS.128 R24, [R24+0x100] ;  /* 0x0001000018187984 */ /* 0x000ee20000000c00 */
[----:B--2---:R-:W-:Y:S01]  /*3960*/  VIADD R0, R0, 0x80 ;  /* 0x0000008000007836 */ /* 0x004fe20000000000 */
[----:B------:R-:W-:Y:S01]  /*3970*/  @!PT LDS RZ, [RZ] ;  /* 0x00000000fffff984 */ /* 0x000fe20000000800 */
[----:B------:R-:W-:Y:S01]  /*3980*/  @!PT LDS RZ, [RZ] ;  /* 0x00000000fffff984 */ /* 0x000fe20000000800 */
[----:B------:R-:W-:Y:S01]  /*3990*/  @!PT LDS RZ, [RZ] ;  /* 0x00000000fffff984 */ /* 0x000fe20000000800 */
[----:B------:R-:W-:Y:S01]  /*39a0*/  @!PT LDS RZ, [RZ] ;  /* 0x00000000fffff984 */ /* 0x000fe20000000800 */
[----:B------:R2:W-:Y:S06]  /*39b0*/  MEMBAR.ALL.CTA ;  /* 0x0000000000007992 */ /* 0x0005ec0000008000 */
[----:B--2---:R-:W2:Y:S01]  /*39c0*/  FENCE.VIEW.ASYNC.S ;  /* 0x00000000000073c6 */ /* 0x004ea20000000000 */
[----:B------:R-:W-:Y:S04]  /*39d0*/  PRMT R0, RZ, 0x654, R0 ;  /* 0x00000654ff007816 */ /* 0x000fe80000000000 */
[----:B--2---:R2:W-:Y:S01]  /*39e0*/  SYNCS.ARRIVE.TRANS64.RED.A1T0 RZ, [R0+URZ], RZ ;  /* 0x000000ff00ff79a7 */ /* 0x0045e200081004ff */
[----:B---3--:R-:W-:Y:S11]  /*39f0*/  LOP3.LUT P3, RZ, R26, 0x1, RZ, 0xc0, !PT ;  /* 0x000000011aff7812 */ /* 0x008ff6000786c0ff */
[----:B------:R-:W-:Y:S02]  /*3a00*/  @!UPT UIADD3 URZ, UPT, UPT, URZ, URZ, URZ ;  /* 0x000000fffffff290 */ /* 0x000fe4000fffe0ff */
[----:B------:R-:W-:Y:S02]  /*3a10*/  @P3 MOV R13, R24 ;  /* 0x00000018000d3202 */ /* 0x000fe40000000f00 */
[----:B------:R-:W-:Y:S01]  /*3a20*/  @P3 LOP3.LUT R8, R25, 0xffff, RZ, 0xc0, !PT ;  /* 0x0000ffff19083812 */ /* 0x000fe200078ec0ff */
[----:B--2---:R-:W-:Y:S06]  /*3a30*/  @!P0 BRA `(.L_x_67) ;  /* 0x0000000000a48947 */ /* 0x004fec0003800000 */
[----:B-1----:R-:W-:Y:S01]  /*3a40*/  IMAD.HI.U32 R35, R22, R7, RZ ;  /* 0x0000000716237227 */ /* 0x002fe200078e00ff */
[----:B------:R-:W-:Y:S02]  /*3a50*/  ISETP.NE.AND P0, PT, R6, 0x1, PT ;  /* 0x000000010600780c */ /* 0x000fe40003f05270 */
[----:B------:R-:W-:Y:S01]  /*3a60*/  ISETP.NE.AND P2, PT, R40, 0x1, PT ;  /* 0x000000012800780c */ /* 0x000fe20003f45270 */
[----:B----4-:R-:W-:Y:S01]  /*3a70*/  IMAD.HI.U32 R34, R19, R16, RZ ;  /* 0x0000001013227227 */ /* 0x010fe200078e00ff */
[----:B------:R-:W-:Y:S02]  /*3a80*/  SHF.R.U32.HI R35, RZ, R18, R35 ;  /* 0x00000012ff237219 */ /* 0x000fe40000011623 */
[----:B------:R-:W-:Y:S01]  /*3a90*/  ISETP.NE.AND P4, PT, R2, 0x1, PT ;  /* 0x000000010200780c */ /* 0x000fe20003f85270 */
[----:B------:R-:W-:Y:S01]  /*3aa0*/  IMAD.HI.U32 R36, R13, R16, RZ ;  /* 0x000000100d247227 */ /* 0x000fe200078e00ff */
[----:B------:R-:W-:Y:S02]  /*3ab0*/  SHF.R.U32.HI R34, RZ, R17, R34 ;  /* 0x00000011ff227219 */ /* 0x000fe40000011622 */
[----:B------:R-:W-:Y:S01]  /*3ac0*/  SEL R3, R22, R35, !P0 ;  /* 0x0000002316037207 */ /* 0x000fe20004000000 */
[C---:B------:R-:W-:Y:S01]  /*3ad0*/  IMAD.HI.U32 R35, R8.reuse, R7, RZ ;  /* 0x0000000708237227 */ /* 0x040fe200078e00ff */
[----:B------:R-:W-:Y:S02]  /*3ae0*/  SEL R11, R19, R34, !P4 ;  /* 0x00000022130b7207 */ /* 0x000fe40006000000 */
[----:B------:R-:W-:Y:S01]  /*3af0*/  SHF.R.U32.HI R36, RZ, R17, R36 ;  /* 0x00000011ff247219 */ /* 0x000fe20000011624 */
[----:B------:R-:W-:Y:S01]  /*3b00*/  IMAD.HI.U32 R38, R3, R4, RZ ;  /* 0x0000000403267227 */ /* 0x000fe200078e00ff */
[----:B------:R-:W-:Y:S03]  /*3b10*/  SHF.R.U32.HI R35, RZ, R18, R35 ;  /* 0x00000012ff237219 */ /* 0x000fe60000011623 */
[----:B------:R-:W-:Y:S01]  /*3b20*/  IMAD.HI.U32 R34, R11, R4, RZ ;  /* 0x000000040b227227 */ /* 0x000fe200078e00ff */
[----:B------:R-:W-:Y:S02]  /*3b30*/  @P2 SHF.R.U32.HI R3, RZ, R5, R38 ;  /* 0x00000005ff032219 */ /* 0x000fe40000011626 */
[----:B------:R-:W-:Y:S02]  /*3b40*/  SEL R9, R8, R35, !P0 ;  /* 0x0000002308097207 */ /* 0x000fe40004000000 */
[----:B------:R-:W-:Y:S01]  /*3b50*/  @P2 SHF.R.U32.HI R11, RZ, R5, R34 ;  /* 0x00000005ff0b2219 */ /* 0x000fe20000011622 */
[C---:B------:R-:W-:Y:S01]  /*3b60*/  IMAD R10, R40.reuse, R3, RZ ;  /* 0x00000003280a7224 */ /* 0x040fe200078e02ff */
[----:B------:R-:W-:Y:S01]  /*3b70*/  SEL R3, R13, R36, !P4 ;  /* 0x000000240d037207 */ /* 0x000fe20006000000 */
[C---:B------:R-:W-:Y:S03]  /*3b80*/  IMAD.HI.U32 R14, R9.reuse, R4, RZ ;  /* 0x00000004090e7227 */ /* 0x040fe600078e00ff */
[----:B------:R-:W-:Y:S01]  /*3b90*/  ISETP.GE.AND P0, PT, R9, R10, PT ;  /* 0x0000000a0900720c */ /* 0x000fe20003f06270 */
[C---:B------:R-:W-:Y:S01]  /*3ba0*/  IMAD R12, R40.reuse, R11, RZ ;  /* 0x0000000b280c7224 */ /* 0x040fe200078e02ff */
[-C--:B------:R-:W-:Y:S04]  /*3bb0*/  SHF.R.U32.HI R14, RZ, R5.reuse, R14 ;  /* 0x00000005ff0e7219 */ /* 0x080fe8000001160e */
[----:B------:R-:W-:Y:S02]  /*3bc0*/  ISETP.GE.OR P0, PT, R3, R12, P0 ;  /* 0x0000000c0300720c */ /* 0x000fe40000706670 */
[----:B------:R-:W-:Y:S05]  /*3bd0*/  SEL R15, R9, R14, !P2 ;  /* 0x0000000e090f7207 */ /* 0x000fea0005000000 */
[----:B------:R-:W-:Y:S04]  /*3be0*/  IMAD.MOV R14, RZ, RZ, -R15 ;  /* 0x000000ffff0e7224 */ /* 0x000fe800078e0a0f */
[----:B------:R-:W-:Y:S02]  /*3bf0*/  IMAD R14, R40, R14, R9 ;  /* 0x0000000e280e7224 */ /* 0x000fe400078e0209 */
[C---:B------:R-:W-:Y:S05]  /*3c00*/  @!P0 IMAD.HI.U32 R10, R3.reuse, R4, RZ ;  /* 0x00000004030a8227 */ /* 0x040fea00078e00ff */
[----:B------:R-:W-:Y:S04]  /*3c10*/  @!P0 SHF.R.U32.HI R10, RZ, R5, R10 ;  /* 0x00000005ff0a8219 */ /* 0x000fe8000001160a */
[----:B------:R-:W-:Y:S01]  /*3c20*/  @!P0 SEL R0, R3, R10, !P2 ;  /* 0x0000000a03008207 */ /* 0x000fe20005000000 */
[----:B------:R-:W-:Y:S03]  /*3c30*/  IMAD.MOV R10, RZ, RZ, -R3 ;  /* 0x000000ffff0a7224 */ /* 0x000fe600078e0a03 */
[----:B------:R-:W-:Y:S01]  /*3c40*/  @!P0 IADD3 R15, PT, PT, R15, -R0, RZ ;  /* 0x800000000f0f8210 */ /* 0x000fe20007ffe0ff */
[----:B------:R-:W-:Y:S01]  /*3c50*/  @!P0 IMAD R0, R11, R14, R0 ;  /* 0x0000000e0b008224 */ /* 0x000fe200078e0200 */
[----:B------:R-:W-:Y:S01]  /*3c60*/  IADD3 R11, PT, PT, -R9, RZ, RZ ;  /* 0x000000ff090b7210 */ /* 0x000fe20007ffe1ff */
[----:B------:R-:W-:Y:S02]  /*3c70*/  IMAD R13, R2, R10, R13 ;  /* 0x0000000a020d7224 */ /* 0x000fe400078e020d */
[----:B------:R-:W-:Y:S02]  /*3c80*/  @!P0 IMAD R9, R15, R40, R3 ;  /* 0x000000280f098224 */ /* 0x000fe400078e0203 */
[----:B------:R-:W-:Y:S02]  /*3c90*/  @!P0 IMAD.MOV.U32 R3, RZ, RZ, R0 ;  /* 0x000000ffff038224 */ /* 0x000fe400078e0000 */
[----:B------:R-:W-:Y:S02]  /*3ca0*/  IMAD R8, R6, R11, R8 ;  /* 0x0000000b06087224 */ /* 0x000fe400078e0208 */
[----:B------:R-:W-:Y:S02]  /*3cb0*/  IMAD R13, R3, R2, R13 ;  /* 0x00000002030d7224 */ /* 0x000fe400078e020d */
[----:B------:R-:W-:Y:S02]  /*3cc0*/  IMAD R8, R9, R6, R8 ;  /* 0x0000000609087224 */ /* 0x000fe400078e0208 */
.L_x_67:
[----:B------:R-:W-:Y:S05]  /*3cd0*/  BRA.U UP1, `(.L_x_68) ;  /* 0x0000000101107547 */ /* 0x000fea000b800000 */
[----:B------:R-:W-:Y:S04]  /*3ce0*/  MOV R0, UR6 ;  /* 0x0000000600007c02 */ /* 0x000fe80008000f00 */
[----:B------:R-:W-:Y:S04]  /*3cf0*/  SHF.L.U32 R3, R0, 0x1f, RZ ;  /* 0x0000001f00037819 */ /* 0x000fe800000006ff */
[----:B------:R-:W2:Y:S02]  /*3d00*/  SYNCS.PHASECHK.TRANS64.TRYWAIT P0, [UR7+0x68], R3 ;  /* 0x00006803ff0075a7 */ /* 0x000ea40008001107 */
[----:B--2---:R-:W-:Y:S05]  /*3d10*/  @!P0 BRA `(.L_x_69) ;  /* 0x0000005400a88947 */ /* 0x004fea0003800000 */
.L_x_68:
[----:B------:R-:W-:Y:S02]  /*3d20*/  R2UR UR35, R21 ;  /* 0x00000000152372ca */ /* 0x000fe400000e0000 */
[----:B------:R-:W-:Y:S02]  /*3d30*/  R2UR UR34, R20 ;  /* 0x00000000142272ca */ /* 0x000fe400000e0000 */
[----:B------:R-:W-:Y:S02]  /*3d40*/  ISETP.NE.U32.AND P2, PT, RZ, UR4, PT ;  /* 0x00000004ff007c0c */ /* 0x000fe4000bf45070 */
[----:B------:R-:W-:Y:S02]  /*3d50*/  SHF.L.U32 R12, R31, 0x1f, RZ ;  /* 0x0000001f1f0c7819 */ /* 0x000fe400000006ff */
[----:B------:R-:W-:Y:S05]  /*3d60*/  ISETP.NE.AND.EX P2, PT, RZ, UR5, PT, P2 ;  /* 0x00000005ff007c0c */ /* 0x000fea000bf45320 */
[----:B------:R-:W-:Y:S02]  /*3d70*/  USHF.L.U32 UR35, UR35, 0x6, URZ ;  /* 0x0000000623237899 */ /* 0x000fe400080006ff */
[----:B------:R-:W-:Y:S01]  /*3d80*/  USHF.L.U32 UR34, UR34, 0x8, URZ ;  /* 0x0000000822227899 */ /* 0x000fe200080006ff */
[----:B------:R-:W-:Y:S11]  /*3d90*/  BRA.U !UP3, `(.L_x_70) ;  /* 0x000000010b347547 */ /* 0x000ff6000b800000 */
[----:B------:R-:W-:Y:S01]  /*3da0*/  UPLOP3.LUT UP0, UPT, UPT, UPT, UP2, 0x80, 0x8 ;  /* 0x000000000008789c */ /* 0x000fe20003f0f020 */
[----:B--2---:R-:W-:Y:S02]  /*3db0*/  HFMA2 R0, -RZ, RZ, 0, 5.9604644775390625e-08 ;  /* 0x00000001ff007431 */ /* 0x004fe400000001ff */
[----:B------:R-:W-:Y:S03]  /*3dc0*/  IMAD.MOV.U32 R91, RZ, RZ, 0x1 ;  /* 0x00000001ff5b7424 */ /* 0x000fe600078e00ff */
[----:B------:R-:W-:Y:S05]  /*3dd0*/  PLOP3.LUT P0, PT, PT, PT, UP0, 0x80, 0x8 ;  /* 0x000000000008781c */ /* 0x000fea0003f0f008 */
[----:B------:R-:W2:Y:S01]  /*3de0*/  @UP0 LDCU.64 UR10, c[0x0][0x888] ;  /* 0x00011100ff0a07ac */ /* 0x000ea20008000a00 */
[----:B------:R-:W-:Y:S07]  /*3df0*/  @UP0 UIMAD UR8, UR36, UR4, URZ ;  /* 0x00000004240802a4 */ /* 0x000fee000f8e02ff */
[----:B------:R-:W-:Y:S01]  /*3e00*/  @!P0 PRMT R91, R0, 0x7610, R91 ;  /* 0x00007610005b8816 */ /* 0x000fe2000000005b */
[----:B--2---:R-:W-:Y:S03]  /*3e10*/  @UP0 UIMAD.WIDE UR10, UR8, 0x4, UR10 ;  /* 0x00000004080a08a5 */ /* 0x004fe6000f8e020a */
[----:B------:R-:W2:Y:S03]  /*3e20*/  @!UP0 LDCU UR8, c[0x0][0x880] ;  /* 0x00011000ff0887ac */ /* 0x000ea60008000800 */
[----:B------:R-:W-:Y:S01]  /*3e30*/  IMAD.U32 R10, RZ, RZ, UR10 ;  /* 0x0000000aff0a7e24 */ /* 0x000fe2000f8e00ff */
[----:B------:R-:W-:Y:S05]  /*3e40*/  MOV R11, UR11 ;  /* 0x0000000b000b7c02 */ /* 0x000fea0008000f00 */
[----:B-----5:R3:W5:Y:S02]  /*3e50*/  @P0 LDG.E R50, desc[UR46][R10.64] ;  /* 0x0000002e0a320981 */ /* 0x020764000c1e1900 */
[----:B--23--:R-:W-:Y:S07]  /*3e60*/  @!P0 IMAD.U32 R50, RZ, RZ, UR8 ;  /* 0x00000008ff328e24 */ /* 0x00cfee000f8e00ff */
.L_x_70:
[----:B-----5:R-:W-:Y:S01]  /*3e70*/  @!P2 ISETP.EQ.AND P0, PT, R50, RZ, PT ;  /* 0x000000ff3200a20c */ /* 0x020fe20003f02270 */
[----:B------:R-:W-:Y:S01]  /*3e80*/  @!UPT UIADD3 URZ, UPT, UPT, URZ, URZ, URZ ;  /* 0x000000fffffff290 */ /* 0x000fe2000fffe0ff */
[----:B------:R-:W-:Y:S11]  /*3e90*/  @!P2 BRA `(.L_x_71) ;  /* 0x000000000014a947 */ /* 0x000ff60003800000 */
[----:B------:R-:W-:Y:S02]  /*3ea0*/  LOP3.LUT P2, RZ, R91, 0xff, RZ, 0xc0, !PT ;  /* 0x000000ff5bff7812 */ /* 0x000fe4000784c0ff */
[----:B------:R-:W-:Y:S04]  /*3eb0*/  PLOP3.LUT P0, PT, PT, PT, UP0, 0x80, 0x8 ;  /* 0x000000000008781c */ /* 0x000fe80003f0f008 */
[----:B------:R-:W-:Y:S07]  /*3ec0*/  PLOP3.LUT P0, PT, P0, PT, PT, 0x8, 0x80 ;  /* 0x000000000080781c */ /* 0x000fee000070e170 */
[----:B------:R-:W-:Y:S11]  /*3ed0*/  @P2 ISETP.EQ.AND P0, PT, R50, RZ, PT ;  /* 0x000000ff3200220c */ /* 0x000ff60003f02270 */
[----:B------:R-:W-:Y:S02]  /*3ee0*/  @!UPT UIADD3 URZ, UPT, UPT, URZ, URZ, URZ ;  /* 0x000000fffffff290 */ /* 0x000fe4000fffe0ff */
.L_x_71:
[----:B------:R-:W3:Y:S01]  /*3ef0*/  SYNCS.PHASECHK.TRANS64.TRYWAIT P2, [UR7+0x40], R12 ;  /* 0x0000400cff0075a7 */ /* 0x000ee20008041107 */
[----:B------:R-:W-:Y:S04]  /*3f00*/  ELECT P4, URZ, PT ;  /* 0x0000000000ff782f */ /* 0x000fe80003880000 */
[----:B------:R-:W-:Y:S11]  /*3f10*/  PLOP3.LUT P4, PT, P0, P4, PT, 0xf2, 0x2f ;  /* 0x00000000002f781c */ /* 0x000ff60000789e72 */
[----:B------:R-:W-:Y:S02]  /*3f20*/  @!UPT UIADD3 URZ, UPT, UPT, URZ, URZ, URZ ;  /* 0x000000fffffff290 */ /* 0x000fe4000fffe0ff */
[----:B-1----:R-:W-:Y:S05]  /*3f30*/  @!P4 IADD3 R9, P0, PT, R32, 0x580, RZ ;  /* 0x000005802009c810 */ /* 0x002fea0007f1e0ff */
[----:B--2---:R-:W-:Y:S01]  /*3f40*/  @!P4 IMAD.X R0, RZ, RZ, R33, P0 ;  /* 0x000000ffff00c224 */ /* 0x004fe200000e0621 */
[----:B---3--:R-:W-:Y:S07]  /*3f50*/  @!P2 BRA `(.L_x_72) ;  /* 0x000000540030a947 */ /* 0x008fee0003800000 */
.L_x_149:
[----:B------:R-:W-:Y:S01]  /*3f60*/  @!P4 R2UR UR8, R0 ;  /* 0x000000000008c2ca */ /* 0x000fe200000e0000 */
[----:B------:R-:W-:Y:S01]  /*3f70*/  VOTEU.ALL UP1, P4 ;  /* 0x0000000000ff7886 */ /* 0x000fe20002020000 */
[----:B------:R-:W-:Y:S01]  /*3f80*/  @!P4 R2UR UR9, R9 ;  /* 0x000000000909c2ca */ /* 0x000fe200000e0000 */
[----:B------:R-:W-:Y:S01]  /*3f90*/  @!P4 IMAD.MOV.U32 R0, RZ, RZ, 0x1000 ;  /* 0x00001000ff00c424 */ /* 0x000fe200078e00ff */
[----:B------:R-:W-:Y:S01]  /*3fa0*/  UMOV UR10, 0x0 ;  /* 0x00000000000a7882 */ /* 0x000fe20000000000 */
[----:B------:R-:W-:Y:S01]  /*3fb0*/  UMOV UR11, 0x10000000 ;  /* 0x10000000000b7882 */ /* 0x000fe20000000000 */
[----:B------:R-:W-:Y:S01]  /*3fc0*/  @!UP1 UIADD3 UR32, UPT, UPT, UR7, 0x200, URZ ;  /* 0x0000020007209890 */ /* 0x000fe2000fffe0ff */
[----:B------:R-:W-:Y:S01]  /*3fd0*/  @!P4 IADD3 R9, P0, PT, R32, 0x580, RZ ;  /* 0x000005802009c810 */ /* 0x000fe20007f1e0ff */
[----:B------:R-:W-:Y:S05]  /*3fe0*/  VOTEU.ALL UP1, P4 ;  /* 0x0000000000ff7886 */ /* 0x000fea0002020000 */
[----:B------:R-:W-:Y:S01]  /*3ff0*/  IMAD.U32 R11, RZ, RZ, UR8 ;  /* 0x00000008ff0b7e24 */ /* 0x000fe2000f8e00ff */
[----:B------:R-:W-:Y:S01]  /*4000*/  UPRMT UR8, UR37, 0x654, UR33 ;  /* 0x0000065425087896 */ /* 0x000fe20008000021 */
[----:B------:R-:W-:Y:S03]  /*4010*/  IMAD.U32 R10, RZ, RZ, UR9 ;  /* 0x00000009ff0a7e24 */ /* 0x000fe6000f8e00ff */
[----:B------:R-:W-:Y:S02]  /*4020*/  @!P4 R2UR UR15, R11 ;  /* 0x000000000b0fc2ca */ /* 0x000fe400000e0000 */
[----:B------:R-:W-:Y:S11]  /*4030*/  @!P4 R2UR UR14, R10 ;  /* 0x000000000a0ec2ca */ /* 0x000ff600000e0000 */
[----:B------:R-:W-:Y:S02]  /*4040*/  @!UPT UIADD3 URZ, UPT, UPT, URZ, URZ, URZ ;  /* 0x000000fffffff290 */ /* 0x000fe4000fffe0ff */
[----:B------:R2:W-:Y:S01]  /*4050*/  @!UP1 UTMALDG.3D [UR32], [UR14], desc[UR10] ;  /* 0x00000a200e0095b4 */ /* 0x0005e20008011000 */
[----:B------:R3:W-:Y:S01]  /*4060*/  @!P4 SYNCS.ARRIVE.TRANS64.RED.A0TR RZ, [UR7+0x20], R0 ;  /* 0x00002000ffffc9a7 */ /* 0x0007e20008300407 */
[----:B------:R-:W-:Y:S01]  /*4070*/  SYNCS.ARRIVE.TRANS64.RED.A1T0 RZ, [UR8], RZ ;  /* 0x000000ffffff79a7 */ /* 0x000fe20008100408 */
[----:B---3--:R-:W-:Y:S01]  /*4080*/  @!P4 IMAD.X R0, RZ, RZ, R33, P0 ;  /* 0x000000ffff00c224 */ /* 0x008fe200000e0621 */
[----:B------:R-:W3:Y:S02]  /*4090*/  SYNCS.PHASECHK.TRANS64.TRYWAIT P2, [UR7+0x48], R12 ;  /* 0x0000480cff0075a7 */ /* 0x000ee40008041107 */
[----:B--23--:R-:W-:Y:S05]  /*40a0*/  @!P2 BRA `(.L_x_73) ;  /* 0x0000005000f4a947 */ /* 0x00cfea0003800000 */
.L_x_151:
        /* <DEDUP_REMOVED lines=8> */
[----:B------:R-:W-:Y:S01]  /*4130*/  @!UP1 UIADD3 UR24, UPT, UPT, UR7, 0x1200, URZ ;  /* 0x0000120007189890 */ /* 0x000fe2000fffe0ff */
[----:B------:R-:W-:Y:S01]  /*4140*/  VOTEU.ALL UP1, P4 ;  /* 0x0000000000ff7886 */ /* 0x000fe20002020000 */
[----:B------:R-:W-:Y:S01]  /*4150*/  UMOV UR27, UR35 ;  /* 0x00000023001b7c82 */ /* 0x000fe20008000000 */
[----:B------:R-:W-:Y:S02]  /*4160*/  UMOV UR28, UR36 ;  /* 0x00000024001c7c82 */ /* 0x000fe40008000000 */
[----:B------:R-:W-:Y:S01]  /*4170*/  IMAD.U32 R11, RZ, RZ, UR8 ;  /* 0x00000008ff0b7e24 */ /* 0x000fe2000f8e00ff */
[----:B------:R-:W-:Y:S01]  /*4180*/  UPRMT UR8, UR37, 0x654, UR25 ;  /* 0x0000065425087896 */ /* 0x000fe20008000019 */
[----:B------:R-:W-:Y:S02]  /*4190*/  IMAD.U32 R10, RZ, RZ, UR9 ;  /* 0x00000009ff0a7e24 */ /* 0x000fe4000f8e00ff */
[----:B------:R-:W-:Y:S01]  /*41a0*/  @!P4 IMAD.X R20, RZ, RZ, R33, P0 ;  /* 0x000000ffff14c224 */ /* 0x000fe200000e0621 */
[----:B------:R-:W-:Y:S02]  /*41b0*/  @!P4 R2UR UR15, R11 ;  /* 0x000000000b0fc2ca */ /* 0x000fe400000e0000 */
[----:B------:R-:W-:Y:S11]  /*41c0*/  @!P4 R2UR UR14, R10 ;  /* 0x000000000a0ec2ca */ /* 0x000ff600000e0000 */
[----:B------:R-:W-:Y:S02]  /*41d0*/  @!UPT UIADD3 URZ, UPT, UPT, URZ, URZ, URZ ;  /* 0x000000fffffff290 */ /* 0x000fe4000fffe0ff */
[----:B------:R2:W-:Y:S01]  /*41e0*/  @!UP1 UTMALDG.3D [UR24], [UR14], desc[UR10] ;  /* 0x00000a180e0095b4 */ /* 0x0005e20008011000 */
[----:B------:R2:W-:Y:S01]  /*41f0*/  @!P4 SYNCS.ARRIVE.TRANS64.RED.A0TR RZ, [UR7+0x28], R0 ;  /* 0x00002800ffffc9a7 */ /* 0x0005e20008300407 */
[----:B------:R-:W-:Y:S01]  /*4200*/  SYNCS.ARRIVE.TRANS64.RED.A1T0 RZ, [UR8], RZ ;  /* 0x000000ffffff79a7 */ /* 0x000fe20008100408 */
[----:B------:R-:W3:Y:S02]  /*4210*/  SYNCS.PHASECHK.TRANS64.TRYWAIT P2, [UR7+0x50], R12 ;  /* 0x0000500cff0075a7 */ /* 0x000ee40008041107 */
[----:B--23--:R-:W-:Y:S05]  /*4220*/  @!P2 BRA `(.L_x_74) ;  /* 0x0000005000aca947 */ /* 0x00cfea0003800000 */
.L_x_153:
[----:B------:R-:W2:Y:S01]  /*4230*/  LDC.64 R14, c[0x0][0xb10] ;  /* 0x0002c400ff0e7b82 */ /* 0x000ea20000000a00 */
[----:B------:R-:W-:Y:S01]  /*4240*/  @!P4 R2UR UR8, R20 ;  /* 0x000000001408c2ca */ /* 0x000fe200000e0000 */
[----:B------:R-:W-:Y:S01]  /*4250*/  VOTEU.ALL UP1, P4 ;  /* 0x0000000000ff7886 */ /* 0x000fe20002020000 */
[----:B------:R-:W-:Y:S01]  /*4260*/  @!P4 R2UR UR9, R21 ;  /* 0x000000001509c2ca */ /* 0x000fe200000e0000 */
[----:B------:R-:W-:Y:S01]  /*4270*/  UMOV UR10, 0x0 ;  /* 0x00000000000a7882 */ /* 0x000fe20000000000 */
[----:B------:R-:W-:Y:S03]  /*4280*/  UMOV UR11, 0x10000000 ;  /* 0x10000000000b7882 */ /* 0x000fe60000000000 */
[----:B------:R-:W3:Y:S01]  /*4290*/  LDC.64 R10, c[0x0][0xb18] ;  /* 0x0002c600ff0a7b82 */ /* 0x000ee20000000a00 */
[----:B------:R-:W-:Y:S01]  /*42a0*/  @!UP1 UIADD3 UR18, UPT, UPT, UR34, 0x80, URZ ;  /* 0x0000008022129890 */ /* 0x000fe2000fffe0ff */
[----:B------:R-:W-:Y:S01]  /*42b0*/  @P3 SHF.R.U32.HI R28, RZ, 0x10, R25 ;  /* 0x00000010ff1c3819 */ /* 0x000fe20000011619 */
[----:B------:R-:W-:Y:S01]  /*42c0*/  @!UP1 UIADD3 UR16, UPT, UPT, UR7, 0x2200, URZ ;  /* 0x0000220007109890 */ /* 0x000fe2000fffe0ff */
[----:B------:R-:W-:Y:S01]  /*42d0*/  VIADD R30, R30, 0x1 ;  /* 0x000000011e1e7836 */ /* 0x000fe20000000000 */
[----:B------:R-:W-:Y:S03]  /*42e0*/  VOTEU.ALL UP1, P4 ;  /* 0x0000000000ff7886 */ /* 0x000fe60002020000 */
[----:B------:R-:W5:Y:S01]  /*42f0*/  @!P1 LDC R0, c[0x0][0xb20] ;  /* 0x0002c800ff009b82 */ /* 0x000f620000000800 */
[----:B------:R-:W-:Y:S01]  /*4300*/  UMOV UR19, UR35 ;  /* 0x0000002300137c82 */ /* 0x000fe20008000000 */
[----:B------:R-:W-:Y:S01]  /*4310*/  IMAD.U32 R21, RZ, RZ, UR8 ;  /* 0x00000008ff157e24 */ /* 0x000fe2000f8e00ff */
[----:B------:R-:W-:Y:S05]  /*4320*/  UMOV UR20, UR36 ;  /* 0x0000002400147c82 */ /* 0x000fea0008000000 */
[----:B-1----:R-:W1:Y:S01]  /*4330*/  @!P1 LDC R3, c[0x0][0xb0c] ;  /* 0x0002c300ff039b82 */ /* 0x002e620000000800 */
[----:B------:R-:W-:Y:S01]  /*4340*/  IMAD.U32 R20, RZ, RZ, UR9 ;  /* 0x00000009ff147e24 */ /* 0x000fe2000f8e00ff */
[----:B------:R-:W-:Y:S01]  /*4350*/  UPRMT UR8, UR37, 0x654, UR17 ;  /* 0x0000065425087896 */ /* 0x000fe20008000011 */
[----:B------:R-:W-:Y:S03]  /*4360*/  @!P4 R2UR UR15, R21 ;  /* 0x00000000150fc2ca */ /* 0x000fe600000e0000 */
[----:B------:R-:W-:Y:S01]  /*4370*/  @!P4 R2UR UR14, R20 ;  /* 0x00000000140ec2ca */ /* 0x000fe200000e0000 */
[----:B------:R-:W-:Y:S11]  /*4380*/  @!P4 IMAD.MOV.U32 R20, RZ, RZ, 0x1000 ;  /* 0x00001000ff14c424 */ /* 0x000ff600078e00ff */
[----:B------:R-:W-:Y:S01]  /*4390*/  @!UPT UIADD3 URZ, UPT, UPT, URZ, URZ, URZ ;  /* 0x000000fffffff290 */ /* 0x000fe2000fffe0ff */
[----:B------:R1:W-:Y:S01]  /*43a0*/  @!UP1 UTMALDG.3D [UR16], [UR14], desc[UR10] ;  /* 0x00000a100e0095b4 */ /* 0x0003e20008011000 */
[----:B------:R1:W-:Y:S02]  /*43b0*/  @!P4 SYNCS.ARRIVE.TRANS64.RED.A0TR RZ, [UR7+0x30], R20 ;  /* 0x00003014ffffc9a7 */ /* 0x0003e40008300407 */
[----:B-1----:R-:W-:Y:S01]  /*43c0*/  @!P1 ISETP.NE.AND P2, PT, R3, 0x1, PT ;  /* 0x000000010300980c */ /* 0x002fe20003f45270 */
[C---:B--2---:R-:W-:Y:S01]  /*43d0*/  @!P1 IMAD.HI.U32 R14, R13.reuse, R14, RZ ;  /* 0x0000000e0d0e9227 */ /* 0x044fe200078e00ff */
[----:B---3--:R-:W-:Y:S03]  /*43e0*/  @!P1 ISETP.NE.AND P0, PT, R10, 0x1, PT ;  /* 0x000000010a00980c */ /* 0x008fe60003f05270 */
[C---:B------:R-:W-:Y:S01]  /*43f0*/  @!P1 IMAD.HI.U32 R11, R8.reuse, R11, RZ ;  /* 0x0000000b080b9227 */ /* 0x040fe200078e00ff */
[----:B------:R-:W-:Y:S04]  /*4400*/  @!P1 SHF.R.U32.HI R14, RZ, R15, R14 ;  /* 0x0000000fff0e9219 */ /* 0x000fe8000001160e */
[----:B-----5:R-:W-:Y:S01]  /*4410*/  @!P1 SHF.R.U32.HI R9, RZ, R0, R11 ;  /* 0x00000000ff099219 */ /* 0x020fe2000001160b */
[----:B------:R-:W-:Y:S01]  /*4420*/  SYNCS.ARRIVE.TRANS64.RED.A1T0 RZ, [UR8], RZ ;  /* 0x000000ffffff79a7 */ /* 0x000fe20008100408 */
[----:B------:R-:W-:Y:S02]  /*4430*/  @!P1 SEL R14, R13, R14, !P2 ;  /* 0x0000000e0d0e9207 */ /* 0x000fe40005000000 */
[----:B------:R-:W-:Y:S01]  /*4440*/  @!P1 SEL R9, R8, R9, !P0 ;  /* 0x0000000908099207 */ /* 0x000fe20004000000 */
[----:B------:R-:W1:Y:S04]  /*4450*/  SYNCS.PHASECHK.TRANS64.TRYWAIT P5, [UR7+0x58], R12 ;  /* 0x0000580cff0075a7 */ /* 0x000e6800080a1107 */
[----:B------:R-:W-:Y:S02]  /*4460*/  @!P1 IMAD.IADD R0, R9, 0x1, -R14 ;  /* 0x0000000109009824 */ /* 0x000fe400078e0a0e */
[----:B------:R-:W-:Y:S02]  /*4470*/  @!P1 IMAD.IADD R9, R14, 0x1, -R9 ;  /* 0x000000010e099824 */ /* 0x000fe400078e0a09 */
[----:B------:R-:W-:Y:S02]  /*4480*/  @!P1 IMAD R13, R0, R3, R13 ;  /* 0x00000003000d9224 */ /* 0x000fe400078e020d */
[----:B------:R-:W-:Y:S01]  /*4490*/  @!P1 IMAD R8, R9, R10, R8 ;  /* 0x0000000a09089224 */ /* 0x000fe200078e0208 */
[----:B-1----:R-:W-:Y:S06]  /*44a0*/  @!P5 BRA `(.L_x_75) ;  /* 0x000000500024d947 */ /* 0x002fec0003800000 */
.L_x_155:
[----:B-1----:R-:W-:Y:S01]  /*44b0*/  @!P4 IADD3 R3, P0, PT, R32, 0x580, RZ ;  /* 0x000005802003c810 */ /* 0x002fe20007f1e0ff */
[----:B------:R-:W-:Y:S01]  /*44c0*/  VOTEU.ALL UP1, P4 ;  /* 0x0000000000ff7886 */ /* 0x000fe20002020000 */
[----:B------:R-:W-:Y:S01]  /*44d0*/  UMOV UR18, 0x0 ;  /* 0x0000000000127882 */ /* 0x000fe20000000000 */
[----:B------:R-:W-:Y:S01]  /*44e0*/  UMOV UR19, 0x10000000 ;  /* 0x1000000000137882 */ /* 0x000fe20000000000 */
[----:B------:R-:W-:Y:S01]  /*44f0*/  @!P4 R2UR UR9, R3 ;  /* 0x000000000309c2ca */ /* 0x000fe200000e0000 */
[----:B------:R-:W-:Y:S01]  /*4500*/  @!P4 IMAD.X R0, RZ, RZ, R33, P0 ;  /* 0x000000ffff00c224 */ /* 0x000fe200000e0621 */
[----:B------:R-:W-:Y:S01]  /*4510*/  @!UP1 UIADD3 UR10, UPT, UPT, UR34, 0xc0, URZ ;  /* 0x000000c0220a9890 */ /* 0x000fe2000fffe0ff */
[----:B------:R-:W-:Y:S01]  /*4520*/  ISETP.NE.AND P0, PT, R30, 0x2, PT ;  /* 0x000000021e00780c */ /* 0x000fe20003f05270 */
[----:B------:R-:W-:Y:S01]  /*4530*/  UMOV UR11, UR35 ;  /* 0x00000023000b7c82 */ /* 0x000fe20008000000 */
[----:B------:R-:W-:Y:S01]  /*4540*/  UMOV UR12, UR36 ;  /* 0x00000024000c7c82 */ /* 0x000fe20008000000 */
[----:B------:R-:W-:Y:S01]  /*4550*/  @!P4 R2UR UR8, R0 ;  /* 0x000000000008c2ca */ /* 0x000fe200000e0000 */
[----:B------:R-:W-:Y:S01]  /*4560*/  IMAD.IADD R20, R8, 0x1, R83 ;  /* 0x0000000108147824 */ /* 0x000fe200078e0253 */
[----:B------:R-:W-:Y:S01]  /*4570*/  @P3 R2UR UR36, R28 ;  /* 0x000000001c2432ca */ /* 0x000fe200000e0000 */
[----:B------:R-:W-:Y:S01]  /*4580*/  IMAD.IADD R21, R13, 0x1, R90 ;  /* 0x000000010d157824 */ /* 0x000fe200078e025a */
[----:B------:R-:W-:Y:S02]  /*4590*/  SEL R0, RZ, 0x1, P0 ;  /* 0x00000001ff007807 */ /* 0x000fe40000000000 */
[----:B------:R-:W-:Y:S01]  /*45a0*/  LOP3.LUT R31, R31, 0x1, RZ, 0x3c, !PT ;  /* 0x000000011f1f7812 */ /* 0x000fe200078e3cff */
[----:B------:R-:W-:Y:S01]  /*45b0*/  IMAD.U32 R10, RZ, RZ, UR9 ;  /* 0x00000009ff0a7e24 */ /* 0x000fe2000f8e00ff */
[----:B------:R-:W-:Y:S01]  /*45c0*/  @!UP1 UIADD3 UR9, UPT, UPT, UR7, 0x38, URZ ;  /* 0x0000003807099890 */ /* 0x000fe2000fffe0ff */
[----:B------:R-:W-:Y:S02]  /*45d0*/  LOP3.LUT R29, R29, R0, RZ, 0x3c, !PT ;  /* 0x000000001d1d7212 */ /* 0x000fe400078e3cff */
[----:B------:R-:W-:Y:S02]  /*45e0*/  SEL R30, R30, RZ, P0 ;  /* 0x000000ff1e1e7207 */ /* 0x000fe40000000000 */
[----:B------:R-:W-:Y:S01]  /*45f0*/  IMAD.U32 R11, RZ, RZ, UR8 ;  /* 0x00000008ff0b7e24 */ /* 0x000fe2000f8e00ff */
[----:B------:R-:W-:Y:S01]  /*4600*/  @!P4 R2UR UR14, R10 ;  /* 0x000000000a0ec2ca */ /* 0x000fe200000e0000 */
[----:B------:R-:W-:Y:S01]  /*4610*/  @!UP1 UIADD3 UR8, UPT, UPT, UR7, 0x3200, URZ ;  /* 0x0000320007089890 */ /* 0x000fe2000fffe0ff */
[----:B------:R-:W-:Y:S02]  /*4620*/  VOTEU.ALL UP1, P4 ;  /* 0x0000000000ff7886 */ /* 0x000fe40002020000 */
[----:B------:R-:W-:Y:S11]  /*4630*/  @!P4 R2UR UR15, R11 ;  /* 0x000000000b0fc2ca */ /* 0x000ff600000e0000 */
[----:B------:R-:W-:Y:S02]  /*4640*/  @!UPT UIADD3 URZ, UPT, UPT, URZ, URZ, URZ ;  /* 0x000000fffffff290 */ /* 0x000fe4000fffe0ff */
[----:B------:R2:W-:Y:S01]  /*4650*/  @!UP1 UTMALDG.3D [UR8], [UR14], desc[UR18] ;  /* 0x000012080e0095b4 */ /* 0x0005e20008011000 */
[----:B------:R2:W-:Y:S01]  /*4660*/  @!P4 SYNCS.ARRIVE.TRANS64.RED.A0TR RZ, [UR7+0x38], R23 ;  /* 0x00003817ffffc9a7 */ /* 0x0005e20008300407 */
[----:B------:R-:W-:Y:S01]  /*4670*/  UPLOP3.LUT UP1, UPT, UPT, UPT, UPT, 0x80, 0x8 ;  /* 0x000000000008789c */ /* 0x000fe20003f2f070 */
[----:B------:R-:W-:Y:S01]  /*4680*/  SYNCS.ARRIVE.TRANS64.RED.A1T0 RZ, [UR13], RZ ;  /* 0x000000ffffff79a7 */ /* 0x000fe2000810040d */
[----:B------:R-:W-:Y:S09]  /*4690*/  @P3 BRA `(.L_x_76) ;  /* 0xfffffff000943947 */ /* 0x000ff2000383ffff */
[----:B------:R-:W-:-:S04]  /*46a0*/  SHF.L.U32 R3, R31, 0x1f, RZ ;  /* 0x0000001f1f037819 */ /* 0x000fc800000006ff */
[----:B------:R-:W1:Y:S02]  /*46b0*/  SYNCS.PHASECHK.TRANS64.TRYWAIT P0, [UR7+0x40], R3 ;  /* 0x00004003ff0075a7 */ /* 0x000e640008001107 */
[----:B-1----:R-:W-:Y:S05]  /*46c0*/  @!P0 BRA `(.L_x_77) ;  /* 0x0000004c00b48947 */ /* 0x002fea0003800000 */
.L_x_157:
[----:B------:R-:W3:Y:S02]  /*46d0*/  SYNCS.PHASECHK.TRANS64.TRYWAIT P0, [UR7+0x48], R3 ;  /* 0x00004803ff0075a7 */ /* 0x000ee40008001107 */
[----:B---3--:R-:W-:Y:S05]  /*46e0*/  @!P0 BRA `(.L_x_78) ;  /* 0x0000004c00c48947 */ /* 0x008fea0003800000 */
.L_x_159:
[----:B------:R-:W3:Y:S02]  /*46f0*/  SYNCS.PHASECHK.TRANS64.TRYWAIT P0, [UR7+0x50], R3 ;  /* 0x00005003ff0075a7 */ /* 0x000ee40008001107 */
[----:B---3--:R-:W-:Y:S05]  /*4700*/  @!P0 BRA `(.L_x_79) ;  /* 0x0000004c00d48947 */ /* 0x008fea0003800000 */
.L_x_161:
[----:B-1----:R-:W-:-:S07]  /*4710*/  MOV R0, UR7 ;  /* 0x0000000700007c02 */ /* 0x002fce0008000f00 */
.L_x_80:
[----:B-1----:R-:W-:-:S04]  /*4720*/  SHF.L.U32 R3, R31, 0x1f, RZ ;  /* 0x0000001f1f037819 */ /* 0x002fc800000006ff */
[----:B------:R1:W3:Y:S03]  /*4730*/  SYNCS.PHASECHK.TRANS64.TRYWAIT P0, [R0+URZ+0x58], R3 ;  /* 0x00005803000075a7 */ /* 0x0002e600080011ff */
[----:B---3--:R-:W-:Y:S05]  /*4740*/  @!P0 NANOSLEEP.SYNCS 0x989680 ;  /* 0x009896800000895d */ /* 0x008fea0003900000 */
[----:B------:R-:W3:Y:S02]  /*4750*/  @!P0 SYNCS.PHASECHK.TRANS64 P0, [R0+URZ+0x58], R3 ;  /* 0x00005803000085a7 */ /* 0x000ee400080010ff */
[----:B--23--:R-:W-:Y:S05]  /*4760*/  @P0 EXIT ;  /* 0x000000000000094d */ /* 0x00cfea0003800000 */
[----:B------:R-:W-:Y:S05]  /*4770*/  BRA `(.L_x_80) ;  /* 0xfffffffc00e87947 */ /* 0x000fea000383ffff */
.L_x_65:
[----:B------:R-:W-:-:S06]  /*4780*/  UISETP.GE.AND UP1, UPT, UR8, 0x4, UPT ;  /* 0x000000040800788c */ /* 0x000fcc000bf26270 */
[----:B------:R-:W-:-:S13]  /*4790*/  PLOP3.LUT P0, PT, PT, PT, UP1, 0x80, 0x8 ;  /* 0x000000000008781c */ /* 0x000fda0003f0f018 */
[----:B------:R-:W-:Y:S05]  /*47a0*/  @!P0 EXIT ;  /* 0x000000000000894d */ /* 0x000fea0003800000 */
[----:B------:R-:W-:Y:S01]  /*47b0*/  BAR.SYNC.DEFER_BLOCKING 0x6, 0xa0 ;  /* 0x0182800000007b1d */ /* 0x000fe20000010000 */
[C---:B------:R-:W-:Y:S01]  /*47c0*/  IMAD.SHL.U32 R2, R103.reuse, 0x40, RZ ;  /* 0x0000004067027824 */ /* 0x040fe200078e00ff */
[C---:B------:R-:W-:Y:S01]  /*47d0*/  LOP3.LUT R105, R103.reuse, 0x60, RZ, 0xc0, !PT ;  /* 0x0000006067697812 */ /* 0x040fe200078ec0ff */
[C---:B------:R-:W-:Y:S02]  /*47e0*/  IMAD.SHL.U32 R95, R103.reuse, 0x20, RZ ;  /* 0x00000020675f7824 */ /* 0x040fe400078e00ff */
[----:B------:R-:W-:Y:S02]  /*47f0*/  HFMA2 R44, -RZ, RZ, 0, 0 ;  /* 0x00000000ff2c7431 */ /* 0x000fe400000001ff */
[C---:B------:R-:W-:Y:S01]  /*4800*/  IMAD.SHL.U32 R0, R103.reuse, 0x8, RZ ;  /* 0x0000000867007824 */ /* 0x040fe200078e00ff */
[----:B------:R-:W-:Y:S01]  /*4810*/  UMOV UR49, 0x400 ;  /* 0x0000040000317882 */ /* 0x000fe20000000000 */
[----:B------:R-:W1:Y:S01]  /*4820*/  LDC R93, c[0x0][0x370] ;  /* 0x0000dc00ff5d7b82 */ /* 0x000e620000000800 */
[----:B------:R-:W-:Y:S01]  /*4830*/  ULEA UR49, UR37, UR49, 0x18 ;  /* 0x0000003125317291 */ /* 0x000fe2000f8ec0ff */
[----:B------:R-:W-:Y:S01]  /*4840*/  LOP3.LUT R5, R2, 0x180, RZ, 0xc0, !PT ;  /* 0x0000018002057812 */ /* 0x000fe200078ec0ff */
[----:B------:R-:W-:Y:S01]  /*4850*/  IMAD.U32 R46, R103, 0x10000, RZ ;  /* 0x00010000672e7824 */ /* 0x000fe200078e00ff */
[----:B------:R-:W-:Y:S01]  /*4860*/  LOP3.LUT R95, R95, 0xc00, RZ, 0xc0, !PT ;  /* 0x00000c005f5f7812 */ /* 0x000fe200078ec0ff */
[----:B------:R-:W-:Y:S01]  /*4870*/  UIADD3 UR4, UPT, UPT, UR49, 0x4200, URZ ;  /* 0x0000420031047890 */ /* 0x000fe2000fffe0ff */
[----:B------:R-:W-:Y:S01]  /*4880*/  LOP3.LUT R0, R5, 0x30, R0, 0xf8, !PT ;  /* 0x0000003005007812 */ /* 0x000fe200078ef800 */
[----:B------:R-:W-:Y:S01]  /*4890*/  IMAD.SHL.U32 R5, R103, 0x2, RZ ;  /* 0x0000000267057824 */ /* 0x000fe200078e00ff */
[----:B------:R-:W2:Y:S01]  /*48a0*/  LDC R42, c[0x0][0xb0c] ;  /* 0x0002c300ff2a7b82 */ /* 0x000ea20000000800 */
[----:B------:R-:W-:Y:S01]  /*48b0*/  LOP3.LUT R95, R95, 0x40, R2, 0xf8, !PT ;  /* 0x000000405f5f7812 */ /* 0x000fe200078ef802 */
[----:B------:R-:W-:Y:S01]  /*48c0*/  IMAD.MOV.U32 R102, RZ, RZ, RZ ;  /* 0x000000ffff667224 */ /* 0x000fe200078e00ff */
[----:B------:R-:W-:Y:S01]  /*48d0*/  LOP3.LUT R46, R46, 0x600000, RZ, 0xc0, !PT ;  /* 0x006000002e2e7812 */ /* 0x000fe200078ec0ff */
[----:B------:R-:W-:Y:S01]  /*48e0*/  IMAD.MOV.U32 R107, RZ, RZ, RZ ;  /* 0x000000ffff6b7224 */ /* 0x000fe200078e00ff */
[----:B------:R-:W-:-:S02]  /*48f0*/  LOP3.LUT R0, R0, 0x20, R5, 0x78, !PT ;  /* 0x0000002000007812 */ /* 0x000fc400078e7805 */
[----:B------:R-:W-:Y:S02]  /*4900*/  CS2R R100, SRZ ;  /* 0x0000000000647805 */ /* 0x000fe4000001ff00 */
[----:B------:R-:W-:Y:S01]  /*4910*/  LOP3.LUT R95, R95, 0x200, R2, 0xf8, !PT ;  /* 0x000002005f5f7812 */ /* 0x000fe200078ef802 */
[----:B------:R-:W4:Y:S01]  /*4920*/  LDC R92, c[0x0][0xb20] ;  /* 0x0002c800ff5c7b82 */ /* 0x000f220000000800 */
[----:B------:R-:W3:Y:S01]  /*4930*/  LDS R3, [UR49+0x120] ;  /* 0x00012031ff037984 */ /* 0x000ee20008000800 */
[----:B------:R-:W-:Y:S01]  /*4940*/  LOP3.LUT R103, R103, 0x2, RZ, 0xc0, !PT ;  /* 0x0000000267677812 */ /* 0x000fe200078ec0ff */
[----:B------:R-:W-:Y:S01]  /*4950*/  IMAD.MOV.U32 R99, RZ, RZ, RZ ;  /* 0x000000ffff637224 */ /* 0x000fe200078e00ff */
[----:B------:R-:W-:Y:S01]  /*4960*/  LOP3.LUT R95, R95, R0, RZ, 0xfc, !PT ;  /* 0x000000005f5f7212 */ /* 0x000fe200078efcff */
[----:B------:R-:W-:Y:S01]  /*4970*/  IMAD.U32 R104, RZ, RZ, UR4 ;  /* 0x00000004ff687e24 */ /* 0x000fe2000f8e00ff */
[----:B------:R-:W-:Y:S01]  /*4980*/  IADD3 R97, PT, PT, -R103, RZ, RZ ;  /* 0x000000ff67617210 */ /* 0x000fe20007ffe1ff */
[----:B------:R-:W1:Y:S01]  /*4990*/  LDCU.64 UR52, c[0x0][0x348] ;  /* 0x00006900ff3477ac */ /* 0x000e620008000a00 */
[----:B------:R-:W1:Y:S01]  /*49a0*/  LDC R41, c[0x0][0xb30] ;  /* 0x0002cc00ff297b82 */ /* 0x000e620000000800 */
[----:B------:R-:W1:Y:S01]  /*49b0*/  LDCU.64 UR38, c[0x0][0x888] ;  /* 0x00011100ff2677ac */ /* 0x000e620008000a00 */
[----:B------:R-:W1:Y:S06]  /*49c0*/  LDCU.64 UR44, c[0x0][0x890] ;  /* 0x00011200ff2c77ac */ /* 0x000e6c0008000a00 */
[----:B------:R-:W1:Y:S01]  /*49d0*/  LDC.64 R88, c[0x0][0xb10] ;  /* 0x0002c400ff587b82 */ /* 0x000e620000000a00 */
[----:B------:R-:W-:-:S07]  /*49e0*/  UIADD3 UR48, UPT, UPT, UR49, 0x200, URZ ;  /* 0x0000020031307890 */ /* 0x000fce000fffe0ff */
[----:B------:R-:W1:Y:S08]  /*49f0*/  LDC.64 R38, c[0x0][0xb18] ;  /* 0x0002c600ff267b82 */ /* 0x000e700000000a00 */
[----:B------:R-:W1:Y:S08]  /*4a00*/  LDC.64 R36, c[0x0][0xb28] ;  /* 0x0002ca00ff247b82 */ /* 0x000e700000000a00 */
[----:B------:R-:W1:Y:S01]  /*4a10*/  LDC.64 R86, c[0x0][0x8b0] ;  /* 0x00022c00ff567b82 */ /* 0x000e620000000a00 */
[----:B---3--:R-:W-:-:S07]  /*4a20*/  IMAD.IADD R46, R3, 0x1, R46 ;  /* 0x00000001032e7824 */ /* 0x008fce00078e022e */
[----:B------:R-:W3:Y:S08]  /*4a30*/  LDC.64 R84, c[0x0][0x8a8] ;  /* 0x00022a00ff547b82 */ /* 0x000ef00000000a00 */
[----:B--2-4-:R-:W1:Y:S02]  /*4a40*/  LDC R94, c[0x0][0x374] ;  /* 0x0000dd00ff5e7b82 */ /* 0x014e640000000800 */
.L_x_122:
[----:B------:R-:W-:Y:S02]  /*4a50*/  LEA R0, R107, UR49, 0x3 ;  /* 0x000000316b007c11 */ /* 0x000fe4000f8e18ff */
[----:B------:R-:W-:Y:S02]  /*4a60*/  SHF.L.U32 R3, R101, 0x1f, RZ ;  /* 0x0000001f65037819 */ /* 0x000fe400000006ff */
[----:B------:R-:W-:Y:S02]  /*4a70*/  LEA R16, R107, UR49, 0x4 ;  /* 0x000000316b107c11 */ /* 0x000fe4000f8e20ff */
[----:B------:R-:W2:Y:S02]  /*4a80*/  SYNCS.PHASECHK.TRANS64.TRYWAIT P0, [R0+URZ+0x70], R3 ;  /* 0x00007003000075a7 */ /* 0x000ea400080011ff */
[----:B-12---:R-:W-:Y:S05]  /*4a90*/  @!P0 BRA `(.L_x_81) ;  /* 0x0000004c00088947 */ /* 0x006fea0003800000 */
.L_x_162:
[----:B------:R-:W4:Y:S01]  /*4aa0*/  LDC.64 R12, c[0x0][0xb10] ;  /* 0x0002c400ff0c7b82 */ /* 0x000f220000000a00 */
[----:B------:R-:W3:Y:S01]  /*4ab0*/  LDS.128 R16, [R16+0x100] ;  /* 0x0001000010107984 */ /* 0x000ee20000000c00 */
[----:B-1----:R-:W-:Y:S01]  /*4ac0*/  ISETP.NE.AND P1, PT, R41, 0x1, PT ;  /* 0x000000012900780c */ /* 0x002fe20003f25270 */
[----:B--2---:R-:W-:Y:S01]  /*4ad0*/  VIADD R0, R0, 0x80 ;  /* 0x0000008000007836 */ /* 0x004fe20000000000 */
[----:B------:R-:W-:Y:S04]  /*4ae0*/  ISETP.GE.AND P0, PT, R40, 0x1, PT ;  /* 0x000000012800780c */ /* 0x000fe80003f06270 */
[----:B------:R-:W1:Y:S01]  /*4af0*/  LDC.64 R10, c[0x0][0xb18] ;  /* 0x0002c600ff0a7b82 */ /* 0x000e620000000a00 */
[----:B------:R-:W-:Y:S01]  /*4b00*/  PRMT R0, RZ, 0x654, R0 ;  /* 0x00000654ff007816 */ /* 0x000fe20000000000 */
[----:B------:R-:W-:Y:S01]  /*4b10*/  @!PT LDS RZ, [RZ] ;  /* 0x00000000fffff984 */ /* 0x000fe20000000800 */
[----:B------:R-:W-:Y:S01]  /*4b20*/  @!PT LDS RZ, [RZ] ;  /* 0x00000000fffff984 */ /* 0x000fe20000000800 */
[----:B------:R-:W-:Y:S01]  /*4b30*/  @!PT LDS RZ, [RZ] ;  /* 0x00000000fffff984 */ /* 0x000fe20000000800 */
[----:B------:R-:W-:Y:S01]  /*4b40*/  @!PT LDS RZ, [RZ] ;  /* 0x00000000fffff984 */ /* 0x000fe20000000800 */
[----:B------:R2:W-:Y:S06]  /*4b50*/  MEMBAR.ALL.CTA ;  /* 0x0000000000007992 */ /* 0x0005ec0000008000 */
[----:B--2---:R-:W2:Y:S01]  /*4b60*/  FENCE.VIEW.ASYNC.S ;  /* 0x00000000000073c6 */ /* 0x004ea20000000000 */
[----:B------:R-:W1:Y:S08]  /*4b70*/  @!P1 LDC R14, c[0x0][0xb20] ;  /* 0x0002c800ff0e9b82 */ /* 0x000e700000000800 */
[----:B------:R-:W1:Y:S01]  /*4b80*/  @!P1 LDC R9, c[0x0][0xb0c] ;  /* 0x0002c300ff099b82 */ /* 0x000e620000000800 */
[----:B--2---:R2:W-:Y:S01]  /*4b90*/  SYNCS.ARRIVE.TRANS64.RED.A1T0 RZ, [R0+URZ], RZ ;  /* 0x000000ff00ff79a7 */ /* 0x0045e200081004ff */
[----:B---3--:R-:W-:Y:S04]  /*4ba0*/  LOP3.LUT P4, RZ, R18, 0x1, RZ, 0xc0, !PT ;  /* 0x0000000112ff7812 */ /* 0x008fe8000788c0ff */
[----:B------:R-:W-:Y:S09]  /*4bb0*/  P2R R106, PR, RZ, 0x10 ;  /* 0x00000010ff6a7803 */ /* 0x000ff20000000000 */
[----:B------:R-:W-:Y:S02]  /*4bc0*/  @P4 MOV R45, R16 ;  /* 0x00000010002d4202 */ /* 0x000fe40000000f00 */
[----:B------:R-:W-:Y:S01]  /*4bd0*/  @P4 LOP3.LUT R43, R17, 0xffff, RZ, 0xc0, !PT ;  /* 0x0000ffff112b4812 */ /* 0x000fe200078ec0ff */
[----:B--2-4-:R-:W-:Y:S06]  /*4be0*/  @!P0 BRA `(.L_x_82) ;  /* 0x0000000000a48947 */ /* 0x014fec0003800000 */
[----:B------:R-:W-:Y:S01]  /*4bf0*/  IMAD.HI.U32 R23, R94, R39, RZ ;  /* 0x000000275e177227 */ /* 0x000fe200078e00ff */
[----:B------:R-:W-:Y:S02]  /*4c00*/  ISETP.NE.AND P0, PT, R38, 0x1, PT ;  /* 0x000000012600780c */ /* 0x000fe40003f05270 */
[----:B------:R-:W-:Y:S01]  /*4c10*/  ISETP.NE.AND P2, PT, R40, 0x1, PT ;  /* 0x000000012800780c */ /* 0x000fe20003f45270 */
[----:B------:R-:W-:Y:S01]  /*4c20*/  IMAD.HI.U32 R22, R93, R88, RZ ;  /* 0x000000585d167227 */ /* 0x000fe200078e00ff */
[----:B------:R-:W-:Y:S02]  /*4c30*/  SHF.R.U32.HI R23, RZ, R92, R23 ;  /* 0x0000005cff177219 */ /* 0x000fe40000011617 */
[----:B------:R-:W-:Y:S01]  /*4c40*/  ISETP.NE.AND P3, PT, R42, 0x1, PT ;  /* 0x000000012a00780c */ /* 0x000fe20003f65270 */
[----:B------:R-:W-:Y:S01]  /*4c50*/  IMAD.HI.U32 R26, R45, R88, RZ ;  /* 0x000000582d1a7227 */ /* 0x000fe200078e00ff */
[----:B------:R-:W-:Y:S02]  /*4c60*/  SHF.R.U32.HI R22, RZ, R89, R22 ;  /* 0x00000059ff167219 */ /* 0x000fe40000011616 */
[----:B------:R-:W-:Y:S01]  /*4c70*/  SEL R3, R94, R23, !P0 ;  /* 0x000000175e037207 */ /* 0x000fe20004000000 */
[----:B------:R-:W-:Y:S01]  /*4c80*/  IMAD.HI.U32 R23, R43, R39, RZ ;  /* 0x000000272b177227 */ /* 0x000fe200078e00ff */
[----:B------:R-:W-:Y:S02]  /*4c90*/  SEL R7, R93, R22, !P3 ;  /* 0x000000165d077207 */ /* 0x000fe40005800000 */
[----:B------:R-:W-:Y:S01]  /*4ca0*/  SHF.R.U32.HI R26, RZ, R89, R26 ;  /* 0x00000059ff1a7219 */ /* 0x000fe2000001161a */
[-C--:B------:R-:W-:Y:S04]  /*4cb0*/  IMAD.HI.U32 R22, R3, R36.reuse, RZ ;  /* 0x0000002403167227 */ /* 0x080fe800078e00ff */
[----:B------:R-:W-:Y:S01]  /*4cc0*/  IMAD.HI.U32 R24, R7, R36, RZ ;  /* 0x0000002407187227 */ /* 0x000fe200078e00ff */
[-C--:B------:R-:W-:Y:S02]  /*4cd0*/  @P2 SHF.R.U32.HI R3, RZ, R37.reuse, R22 ;  /* 0x00000025ff032219 */ /* 0x080fe40000011616 */
[----:B------:R-:W-:Y:S02]  /*4ce0*/  SHF.R.U32.HI R22, RZ, R92, R23 ;  /* 0x0000005cff167219 */ /* 0x000fe40000011617 */
[----:B------:R-:W-:Y:S01]  /*4cf0*/  @P2 SHF.R.U32.HI R7, RZ, R37, R24 ;  /* 0x00000025ff072219 */ /* 0x000fe20000011618 */
[C---:B------:R-:W-:Y:S01]  /*4d00*/  IMAD R2, R40.reuse, R3, RZ ;  /* 0x0000000328027224 */ /* 0x040fe200078e02ff */
[----:B------:R-:W-:Y:S02]  /*4d10*/  SEL R5, R43, R22, !P0 ;  /* 0x000000162b057207 */ /* 0x000fe40004000000 */
[----:B------:R-:W-:Y:S01]  /*4d20*/  SEL R3, R45, R26, !P3 ;  /* 0x0000001a2d037207 */ /* 0x000fe20005800000 */
[----:B------:R-:W-:Y:S01]  /*4d30*/  IMAD R4, R40, R7, RZ ;  /* 0x0000000728047224 */ /* 0x000fe200078e02ff */
[C---:B------:R-:W-:Y:S01]  /*4d40*/  ISETP.GE.AND P0, PT, R5.reuse, R2, PT ;  /* 0x000000020500720c */ /* 0x040fe20003f06270 */
[----:B------:R-:W-:Y:S03]  /*4d50*/  IMAD.HI.U32 R6, R5, R36, RZ ;  /* 0x0000002405067227 */ /* 0x000fe600078e00ff */
[----:B------:R-:W-:Y:S01]  /*4d60*/  ISETP.GE.OR P0, PT, R3, R4, P0 ;  /* 0x000000040300720c */ /* 0x000fe20000706670 */
[----:B------:R-:W-:Y:S01]  /*4d70*/  IMAD.MOV R4, RZ, RZ, -R3 ;  /* 0x000000ffff047224 */ /* 0x000fe200078e0a03 */
[-C--:B------:R-:W-:Y:S03]  /*4d80*/  SHF.R.U32.HI R6, RZ, R37.reuse, R6 ;  /* 0x00000025ff067219 */ /* 0x080fe60000011606 */
[----:B------:R-:W-:Y:S01]  /*4d90*/  IMAD R45, R42, R4, R45 ;  /* 0x000000042a2d7224 */ /* 0x000fe200078e022d */
[----:B------:R-:W-:Y:S05]  /*4da0*/  SEL R15, R5, R6, !P2 ;  /* 0x00000006050f7207 */ /* 0x000fea0005000000 */
[----:B------:R-:W-:Y:S02]  /*4db0*/  IMAD.MOV R6, RZ, RZ, -R15 ;  /* 0x000000ffff067224 */ /* 0x000fe400078e0a0f */
[C---:B------:R-:W-:Y:S04]  /*4dc0*/  @!P0 IMAD.HI.U32 R2, R3.reuse, R36, RZ ;  /* 0x0000002403028227 */ /* 0x040fe800078e00ff */
[----:B------:R-:W-:Y:S01]  /*4dd0*/  IMAD R6, R40, R6, R5 ;  /* 0x0000000628067224 */ /* 0x000fe200078e0205 */
[----:B------:R-:W-:Y:S04]  /*4de0*/  @!P0 SHF.R.U32.HI R2, RZ, R37, R2 ;  /* 0x00000025ff028219 */ /* 0x000fe80000011602 */
[----:B------:R-:W-:Y:S02]  /*4df0*/  @!P0 SEL R0, R3, R2, !P2 ;  /* 0x0000000203008207 */ /* 0x000fe40005000000 */
[----:B------:R-:W-:Y:S02]  /*4e00*/  IADD3 R2, PT, PT, -R5, RZ, RZ ;  /* 0x000000ff05027210 */ /* 0x000fe40007ffe1ff */
[----:B------:R-:W-:Y:S01]  /*4e10*/  @!P0 IADD3 R8, PT, PT, R15, -R0, RZ ;  /* 0x800000000f088210 */ /* 0x000fe20007ffe0ff */
[----:B------:R-:W-:Y:S02]  /*4e20*/  @!P0 IMAD R0, R7, R6, R0 ;  /* 0x0000000607008224 */ /* 0x000fe400078e0200 */
[----:B------:R-:W-:Y:S02]  /*4e30*/  IMAD R43, R38, R2, R43 ;  /* 0x00000002262b7224 */ /* 0x000fe400078e022b */
[----:B------:R-:W-:Y:S02]  /*4e40*/  @!P0 IMAD R5, R8, R40, R3 ;  /* 0x0000002808058224 */ /* 0x000fe400078e0203 */
[----:B------:R-:W-:Y:S04]  /*4e50*/  @!P0 IMAD.MOV.U32 R3, RZ, RZ, R0 ;  /* 0x000000ffff038224 */ /* 0x000fe800078e0000 */
[----:B------:R-:W-:Y:S02]  /*4e60*/  IMAD R45, R3, R42, R45 ;  /* 0x0000002a032d7224 */ /* 0x000fe400078e022d */
[----:B------:R-:W-:Y:S07]  /*4e70*/  IMAD R43, R5, R38, R43 ;  /* 0x00000026052b7224 */ /* 0x000fee00078e022b */
.L_x_82:
[----:B-1----:R-:W-:Y:S01]  /*4e80*/  @!P1 ISETP.NE.AND P0, PT, R10, 0x1, PT ;  /* 0x000000010a00980c */ /* 0x002fe20003f05270 */
[----:B------:R-:W-:Y:S01]  /*4e90*/  @!P1 IMAD.HI.U32 R0, R45, R12, RZ ;  /* 0x0000000c2d009227 */ /* 0x000fe200078e00ff */
[----:B------:R-:W-:Y:S01]  /*4ea0*/  @!P1 ISETP.NE.AND P2, PT, R9, 0x1, PT ;  /* 0x000000010900980c */ /* 0x000fe20003f45270 */
[----:B------:R-:W-:Y:S01]  /*4eb0*/  ULOP3.LUT UP0, URZ, UR48, 0x1b0, URZ, 0xc0, !UPT ;  /* 0x000001b030ff7892 */ /* 0x000fe2000f80c0ff */
[----:B------:R-:W-:Y:S01]  /*4ec0*/  R2UR UR42, R21 ;  /* 0x00000000152a72ca */ /* 0x000fe200000e0000 */
[----:B------:R-:W-:Y:S01]  /*4ed0*/  @!P1 IMAD.HI.U32 R3, R43, R11, RZ ;  /* 0x0000000b2b039227 */ /* 0x000fe200078e00ff */
[----:B------:R-:W-:Y:S02]  /*4ee0*/  @!P1 SHF.R.U32.HI R0, RZ, R13, R0 ;  /* 0x0000000dff009219 */ /* 0x000fe40000011600 */
[----:B------:R-:W-:Y:S01]  /*4ef0*/  R2UR UR41, R20 ;  /* 0x00000000142972ca */ /* 0x000fe200000e0000 */
[----:B------:R-:W-:Y:S01]  /*4f00*/  VIADD R107, R107, 0x1 ;  /* 0x000000016b6b7836 */ /* 0x000fe20000000000 */
[----:B------:R-:W-:Y:S02]  /*4f10*/  @!P1 SHF.R.U32.HI R2, RZ, R14, R3 ;  /* 0x0000000eff029219 */ /* 0x000fe40000011603 */
[----:B------:R-:W-:Y:S02]  /*4f20*/  @!P1 SEL R3, R45, R0, !P2 ;  /* 0x000000002d039207 */ /* 0x000fe40005000000 */
[----:B------:R-:W-:Y:S02]  /*4f30*/  @!P1 SEL R2, R43, R2, !P0 ;  /* 0x000000022b029207 */ /* 0x000fe40004000000 */
[----:B------:R-:W-:Y:S01]  /*4f40*/  @P4 SHF.R.U32.HI R98, RZ, 0x10, R17 ;  /* 0x00000010ff624819 */ /* 0x000fe20000011611 */
[----:B------:R-:W-:Y:S02]  /*4f50*/  USHF.L.U32 UR42, UR42, 0x6, URZ ;  /* 0x000000062a2a7899 */ /* 0x000fe400080006ff */
[----:B------:R-:W-:Y:S02]  /*4f60*/  @!P1 IMAD.IADD R0, R2, 0x1, -R3 ;  /* 0x0000000102009824 */ /* 0x000fe400078e0a03 */
[----:B------:R-:W-:Y:S01]  /*4f70*/  @!P1 IMAD.IADD R2, R3, 0x1, -R2 ;  /* 0x0000000103029824 */ /* 0x000fe200078e0a02 */
[----:B------:R-:W-:Y:S01]  /*4f80*/  USHF.L.U32 UR41, UR41, 0x8, URZ ;  /* 0x0000000829297899 */ /* 0x000fe200080006ff */
[----:B------:R-:W-:Y:S02]  /*4f90*/  @!P1 IMAD R45, R0, R9, R45 ;  /* 0x00000009002d9224 */ /* 0x000fe400078e022d */
[----:B------:R-:W-:Y:S01]  /*4fa0*/  @!P1 IMAD R43, R2, R10, R43 ;  /* 0x0000000a022b9224 */ /* 0x000fe200078e022b */
[----:B------:R-:W-:Y:S08]  /*4fb0*/  BRA.U !UP0, `(.L_x_83) ;  /* 0x0000000108407547 */ /* 0x000ff0000b800000 */
[----:B------:R-:W1:Y:S01]  /*4fc0*/  LDCU.64 UR8, c[0x4][0x88] ;  /* 0x01001100ff0877ac */ /* 0x000e620008000a00 */
[----:B------:R-:W-:Y:S01]  /*4fd0*/  MOV R3, 0x0 ;  /* 0x0000000000037802 */ /* 0x000fe20000000f00 */
[----:B------:R-:W-:Y:S02]  /*4fe0*/  HFMA2 R12, -RZ, RZ, 0, 5.9604644775390625e-08 ;  /* 0x00000001ff0c7431 */ /* 0x000fe400000001ff */
[----:B------:R-:W-:Y:S02]  /*4ff0*/  IMAD.MOV.U32 R8, RZ, RZ, 0x70 ;  /* 0x00000070ff087424 */ /* 0x000fe400078e00ff */
[----:B------:R-:W-:Y:S01]  /*5000*/  IMAD.MOV.U32 R13, RZ, RZ, RZ ;  /* 0x000000ffff0d7224 */ /* 0x000fe200078e00ff */
[----:B------:R-:W2:Y:S01]  /*5010*/  LDCU.64 UR6, c[0x4][0x90] ;  /* 0x01001200ff0677ac */ /* 0x000ea20008000a00 */
[----:B------:R-:W3:Y:S01]  /*5020*/  LDC.64 R2, c[0x4][R3] ;  /* 0x0100000003027b82 */ /* 0x000ee20000000a00 */
[----:B------:R-:W4:Y:S01]  /*5030*/  LDCU.64 UR4, c[0x4][0x8] ;  /* 0x01000100ff0477ac */ /* 0x000f220008000a00 */
[----:B-1----:R-:W-:Y:S01]  /*5040*/  MOV R5, UR9 ;  /* 0x0000000900057c02 */ /* 0x002fe20008000f00 */
[----:B------:R-:W-:Y:S01]  /*5050*/  IMAD.U32 R4, RZ, RZ, UR8 ;  /* 0x00000008ff047e24 */ /* 0x000fe2000f8e00ff */
[----:B--2---:R-:W-:Y:S01]  /*5060*/  MOV R7, UR7 ;  /* 0x0000000700077c02 */ /* 0x004fe20008000f00 */
[----:B------:R-:W-:Y:S01]  /*5070*/  IMAD.U32 R6, RZ, RZ, UR6 ;  /* 0x00000006ff067e24 */ /* 0x000fe2000f8e00ff */
[----:B----4-:R-:W-:Y:S01]  /*5080*/  MOV R11, UR5 ;  /* 0x00000005000b7c02 */ /* 0x010fe20008000f00 */
[----:B------:R-:W-:Y:S02]  /*5090*/  IMAD.U32 R10, RZ, RZ, UR4 ;  /* 0x00000004ff0a7e24 */ /* 0x000fe4000f8e00ff */
[----:B------:R-:W-:Y:S07]  /*50a0*/  LEPC R20, `(.L_x_83) ;  /* 0x000000001014794e */ /* 0x000fee0000000000 */
[----:B---3-5:R-:W-:Y:S05]  /*50b0*/  CALL.ABS.NOINC R2 ;  /* 0x0000000002007343 */ /* 0x028fea0003c00000 */
.L_x_83:
[----:B------:R-:W-:Y:S01]  /*50c0*/  LOP3.LUT P0, RZ, R104, 0x1b0, RZ, 0xc0, !PT ;  /* 0x000001b068ff7812 */ /* 0x000fe2000780c0ff */
[----:B------:R-:W-:Y:S11]  /*50d0*/  BSSY.RECONVERGENT B6, `(.L_x_84) ;  /* 0x0000013000067945 */ /* 0x000ff60003800200 */
[----:B------:R-:W-:Y:S01]  /*50e0*/  @!UPT UIADD3 URZ, UPT, UPT, URZ, URZ, URZ ;  /* 0x000000fffffff290 */ /* 0x000fe2000fffe0ff */
[----:B------:R-:W-:Y:S05]  /*50f0*/  @!P0 BRA `(.L_x_85) ;  /* 0x0000000000408947 */ /* 0x000fea0003800000 */
        /* <DEDUP_REMOVED lines=16> */
.L_x_85:
[----:B------:R-:W-:Y:S05]  /*5200*/  BSYNC.RECONVERGENT B6 ;  /* 0x0000000000067941 */ /* 0x000fea0003800200 */
.L_x_84:
[----:B------:R-:W-:Y:S01]  /*5210*/  ISETP.NE.U32.AND P4, PT, R86, RZ, PT ;  /* 0x000000ff5600720c */ /* 0x000fe20003f85070 */
[----:B------:R-:W-:Y:S01]  /*5220*/  UISETP.NE.AND UP2, UPT, UR50, URZ, UPT ;  /* 0x000000ff3200728c */ /* 0x000fe2000bf45270 */
[----:B------:R-:W-:Y:S01]  /*5230*/  ISETP.NE.U32.AND P2, PT, RZ, UR38, PT ;  /* 0x00000026ff007c0c */ /* 0x000fe2000bf45070 */
[----:B------:R-:W-:Y:S01]  /*5240*/  UISETP.NE.U32.AND UP1, UPT, UR44, URZ, UPT ;  /* 0x000000ff2c00728c */ /* 0x000fe2000bf25070 */
[----:B------:R-:W-:Y:S01]  /*5250*/  ISETP.NE.AND.EX P4, PT, R87, RZ, PT, P4 ;  /* 0x000000ff5700720c */ /* 0x000fe20003f85340 */
[----:B------:R-:W-:Y:S01]  /*5260*/  UPLOP3.LUT UP0, UPT, UPT, UPT, UPT, 0x40, 0x4 ;  /* 0x000000000004789c */ /* 0x000fe20003f0e870 */
[----:B------:R-:W-:Y:S01]  /*5270*/  ISETP.NE.AND.EX P2, PT, RZ, UR39, PT, P2 ;  /* 0x00000027ff007c0c */ /* 0x000fe2000bf45320 */
[----:B------:R-:W-:Y:S01]  /*5280*/  UISETP.NE.AND.EX UP1, UPT, UR45, URZ, UPT, UP1 ;  /* 0x000000ff2d00728c */ /* 0x000fe2000bf25310 */
[----:B------:R-:W-:Y:S04]  /*5290*/  PLOP3.LUT P1, PT, PT, PT, UP2, 0x80, 0x8 ;  /* 0x000000000008781c */ /* 0x000fe80003f2f028 */
[----:B------:R-:W-:Y:S06]  /*52a0*/  @UP2 UPLOP3.LUT UP0, UPT, UPT, UPT, UP1, 0x80, 0x8 ;  /* 0x000000000008289c */ /* 0x000fec0003f0f010 */
[----:B------:R-:W-:Y:S01]  /*52b0*/  PLOP3.LUT P0, PT, PT, PT, UP0, 0x80, 0x8 ;  /* 0x000000000008781c */ /* 0x000fe20003f0f008 */
[----:B------:R-:W-:Y:S01]  /*52c0*/  @!UPT UIADD3 URZ, UPT, UPT, URZ, URZ, URZ ;  /* 0x000000fffffff290 */ /* 0x000fe2000fffe0ff */
[----:B------:R-:W-:Y:S11]  /*52d0*/  BRA.U !UP1, `(.L_x_86) ;  /* 0x0000000109387547 */ /* 0x000ff6000b800000 */
[----:B------:R-:W-:Y:S01]  /*52e0*/  UISETP.NE.U32.AND UP0, UPT, UR38, URZ, UPT ;  /* 0x000000ff2600728c */ /* 0x000fe2000bf05070 */
[----:B------:R-:W-:Y:S02]  /*52f0*/  HFMA2 R0, -RZ, RZ, 0, 5.9604644775390625e-08 ;  /* 0x00000001ff007431 */ /* 0x000fe400000001ff */
[----:B------:R-:W-:Y:S01]  /*5300*/  IMAD.MOV.U32 R91, RZ, RZ, 0x1 ;  /* 0x00000001ff5b7424 */ /* 0x000fe200078e00ff */
[----:B------:R-:W-:Y:S06]  /*5310*/  UISETP.NE.AND.EX UP0, UPT, UR39, URZ, UPT, UP0 ;  /* 0x000000ff2700728c */ /* 0x000fec000bf05300 */
[----:B------:R-:W-:Y:S05]  /*5320*/  PLOP3.LUT P3, PT, PT, PT, UP0, 0x80, 0x8 ;  /* 0x000000000008781c */ /* 0x000fea0003f6f008 */
[----:B------:R-:W1:Y:S01]  /*5330*/  @UP0 LDCU.64 UR6, c[0x0][0x888] ;  /* 0x00011100ff0607ac */ /* 0x000e620008000a00 */
[----:B------:R-:W-:Y:S07]  /*5340*/  @UP0 UIMAD UR4, UR36, UR44, URZ ;  /* 0x0000002c240402a4 */ /* 0x000fee000f8e02ff */
[----:B------:R-:W-:Y:S01]  /*5350*/  @!P3 PRMT R91, R0, 0x7610, R91 ;  /* 0x00007610005bb816 */ /* 0x000fe2000000005b */
[----:B-1----:R-:W-:Y:S03]  /*5360*/  @UP0 UIMAD.WIDE UR6, UR4, 0x4, UR6 ;  /* 0x00000004040608a5 */ /* 0x002fe6000f8e0206 */
[----:B------:R-:W1:Y:S03]  /*5370*/  @!UP0 LDCU UR4, c[0x0][0x880] ;  /* 0x00011000ff0487ac */ /* 0x000e660008000800 */
[----:B------:R-:W-:Y:S01]  /*5380*/  IMAD.U32 R2, RZ, RZ, UR6 ;  /* 0x00000006ff027e24 */ /* 0x000fe2000f8e00ff */
[----:B------:R-:W-:Y:S05]  /*5390*/  MOV R3, UR7 ;  /* 0x0000000700037c02 */ /* 0x000fea0008000f00 */
[----:B-----5:R2:W5:Y:S02]  /*53a0*/  @P3 LDG.E R50, desc[UR46][R2.64] ;  /* 0x0000002e02323981 */ /* 0x020564000c1e1900 */
[----:B-12---:R-:W-:Y:S02]  /*53b0*/  @!P3 IMAD.U32 R50, RZ, RZ, UR4 ;  /* 0x00000004ff32be24 */ /* 0x006fe4000f8e00ff */
.L_x_86:
[----:B------:R-:W-:Y:S05]  /*53c0*/  @!P4 BRA `(.L_x_87) ;  /* 0x000000000020c947 */ /* 0x000fea0003800000 */
[----:B------:R-:W-:Y:S04]  /*53d0*/  ISETP.NE.U32.AND P3, PT, R84, RZ, PT ;  /* 0x000000ff5400720c */ /* 0x000fe80003f65070 */
[----:B------:R-:W-:Y:S11]  /*53e0*/  ISETP.NE.AND.EX P3, PT, R85, RZ, PT, P3 ;  /* 0x000000ff5500720c */ /* 0x000ff60003f65330 */
[----:B------:R-:W-:Y:S02]  /*53f0*/  @!UPT UIADD3 URZ, UPT, UPT, URZ, URZ, URZ ;  /* 0x000000fffffff290 */ /* 0x000fe4000fffe0ff */
[----:B------:R-:W1:Y:S01]  /*5400*/  @P3 LDC.64 R2, c[0x0][0x8a8] ;  /* 0x00022a00ff023b82 */ /* 0x000e620000000a00 */
[----:B------:R-:W-:Y:S04]  /*5410*/  @P3 IMAD R0, R86, UR36, RZ ;  /* 0x0000002456003c24 */ /* 0x000fe8000f8e02ff */
[----:B-1----:R-:W-:Y:S05]  /*5420*/  @P3 IMAD.WIDE R2, R0, 0x4, R2 ;  /* 0x0000000400023825 */ /* 0x002fea00078e0202 */
[----:B-----5:R1:W5:Y:S02]  /*5430*/  @P3 LDG.E R47, desc[UR46][R2.64] ;  /* 0x0000002e022f3981 */ /* 0x020364000c1e1900 */
[----:B-1----:R-:W2:Y:S02]  /*5440*/  @!P3 LDC R47, c[0x0][0x8a0] ;  /* 0x00022800ff2fbb82 */ /* 0x002ea40000000800 */
.L_x_87:
[----:B-----5:R-:W-:Y:S01]  /*5450*/  ISETP.NE.AND P4, PT, R50, RZ, PT ;  /* 0x000000ff3200720c */ /* 0x020fe20003f85270 */
[----:B------:R-:W-:Y:S01]  /*5460*/  BSSY B1, `(.L_x_88) ;  /* 0x0000042000017945 */ /* 0x000fe20003800000 */
[----:B------:R-:W-:Y:S01]  /*5470*/  SEL R9, RZ, 0xffffffff, P2 ;  /* 0xffffffffff097807 */ /* 0x000fe20001000000 */
[----:B------:R-:W-:Y:S01]  /*5480*/  IMAD.MOV.U32 R64, RZ, RZ, 0x1 ;  /* 0x00000001ff407424 */ /* 0x000fe200078e00ff */
[----:B------:R-:W-:Y:S02]  /*5490*/  LOP3.LUT P3, RZ, R91, 0xff, RZ, 0xc0, !PT ;  /* 0x000000ff5bff7812 */ /* 0x000fe4000786c0ff */
[----:B------:R-:W-:Y:S02]  /*54a0*/  CS2R R62, SRZ ;  /* 0x00000000003e7805 */ /* 0x000fe4000001ff00 */
[----:B------:R-:W-:Y:S02]  /*54b0*/  @P1 SEL R2, RZ, 0xffffffff, P4 ;  /* 0xffffffffff021807 */ /* 0x000fe40002000000 */
[----:B------:R-:W-:Y:S02]  /*54c0*/  CS2R R60, SRZ ;  /* 0x00000000003c7805 */ /* 0x000fe4000001ff00 */
[----:B------:R-:W-:Y:S02]  /*54d0*/  LEA R0, R100, UR49, 0x3 ;  /* 0x0000003164007c11 */ /* 0x000fe4000f8e18ff */
[----:B------:R-:W-:Y:S02]  /*54e0*/  CS2R R58, SRZ ;  /* 0x00000000003a7805 */ /* 0x000fe4000001ff00 */
[----:B------:R-:W-:Y:S02]  /*54f0*/  @P0 SEL R2, R9, R2, !P3 ;  /* 0x0000000209020207 */ /* 0x000fe40005800000 */
[----:B------:R-:W-:Y:S02]  /*5500*/  CS2R R56, SRZ ;  /* 0x0000000000387805 */ /* 0x000fe4000001ff00 */
[----:B------:R-:W-:Y:S02]  /*5510*/  LEA R108, R44, UR49, 0x3 ;  /* 0x000000312c6c7c11 */ /* 0x000fe4000f8e18ff */
[----:B------:R-:W-:Y:S02]  /*5520*/  @P1 LOP3.LUT R2, R2, 0x1, RZ, 0xc0, !PT ;  /* 0x0000000102021812 */ /* 0x000fe400078ec0ff */
[----:B------:R-:W-:Y:S02]  /*5530*/  SHF.L.U32 R7, R102, 0x1f, RZ ;  /* 0x0000001f66077819 */ /* 0x000fe400000006ff */
[----:B------:R-:W-:Y:S02]  /*5540*/  ISETP.NE.U32.OR P6, PT, R2, 0x1, !P1 ;  /* 0x000000010200780c */ /* 0x000fe40004fc5470 */
[----:B------:R-:W-:Y:S02]  /*5550*/  PLOP3.LUT P2, PT, PT, PT, UP1, 0x80, 0x8 ;  /* 0x000000000008781c */ /* 0x000fe40003f4f018 */
[C---:B------:R-:W-:Y:S02]  /*5560*/  LEA.HI R5, R44.reuse, R44, RZ, 0x1 ;  /* 0x0000002c2c057211 */ /* 0x040fe400078f08ff */
[----:B------:R-:W-:Y:S02]  /*5570*/  SEL R2, RZ, 0xffffffff, P4 ;  /* 0xffffffffff027807 */ /* 0x000fe40002000000 */
[----:B------:R-:W-:Y:S01]  /*5580*/  P2R R72, PR, RZ, 0x40 ;  /* 0x00000040ff487803 */ /* 0x000fe20000000000 */
[C---:B------:R-:W-:Y:S01]  /*5590*/  IMAD.SHL.U32 R3, R5.reuse, 0x80, RZ ;  /* 0x0000008005037824 */ /* 0x040fe200078e00ff */
[----:B------:R-:W-:Y:S03]  /*55a0*/  LOP3.LUT R5, R5, 0xffe, RZ, 0xc0, !PT ;  /* 0x00000ffe05057812 */ /* 0x000fe600078ec0ff */
[----:B------:R-:W-:Y:S02]  /*55b0*/  @P6 SHF.L.U32 R11, R99, 0x1f, RZ ;  /* 0x0000001f630b6819 */ /* 0x000fe400000006ff */
[----:B------:R-:W-:Y:S01]  /*55c0*/  @P2 SEL R2, R9, R2, !P3 ;  /* 0x0000000209022207 */ /* 0x000fe20005800000 */
[----:B------:R-:W-:Y:S01]  /*55d0*/  IMAD.IADD R48, R44, 0x1, -R5 ;  /* 0x000000012c307824 */ /* 0x000fe200078e0a05 */
[----:B------:R-:W1:Y:S01]  /*55e0*/  @P6 SYNCS.PHASECHK.TRANS64.TRYWAIT P1, [R0+URZ+0x20], R11 ;  /* 0x0000200b000065a7 */ /* 0x000e6200080211ff */
[----:B------:R-:W-:Y:S02]  /*55f0*/  LOP3.LUT R3, R3, 0xffffff00, RZ, 0xc0, !PT ;  /* 0xffffff0003037812 */ /* 0x000fe400078ec0ff */
[----:B------:R-:W-:Y:S03]  /*5600*/  LOP3.LUT R2, R2, 0x1, RZ, 0xc0, !PT ;  /* 0x0000000102027812 */ /* 0x000fe600078ec0ff */
[----:B------:R-:W-:Y:S01]  /*5610*/  IMAD.IADD R3, R46, 0x1, R3 ;  /* 0x000000012e037824 */ /* 0x000fe200078e0203 */
[----:B------:R-:W-:Y:S03]  /*5620*/  ISETP.NE.U32.AND P5, PT, R2, 0x1, PT ;  /* 0x000000010200780c */ /* 0x000fe60003fa5070 */
[----:B------:R-:W-:Y:S01]  /*5630*/  IMAD R48, R48, 0x100000, R3 ;  /* 0x0010000030307824 */ /* 0x000fe200078e0203 */
[----:B------:R-:W-:Y:S01]  /*5640*/  P2R R65, PR, RZ, 0x20 ;  /* 0x00000020ff417803 */ /* 0x000fe20000000000 */
[----:B------:R3:W4:Y:S01]  /*5650*/  SYNCS.PHASECHK.TRANS64.TRYWAIT P0, [R108+URZ+0x90], R7 ;  /* 0x000090076c0075a7 */ /* 0x00072200080011ff */
[----:B-1----:R-:W-:Y:S01]  /*5660*/  @P6 SEL R64, RZ, 0x1, !P1 ;  /* 0x00000001ff406807 */ /* 0x002fe20004800000 */
[----:B---3--:R-:W-:Y:S06]  /*5670*/  @!P6 BRA `(.L_x_89) ;  /* 0x000000000080e947 */ /* 0x008fec0003800000 */
[----:B------:R-:W-:Y:S01]  /*5680*/  @P5 IMAD R4, R100, 0x1000, R95 ;  /* 0x0000100064045824 */ /* 0x000fe200078e025f */
[----:B------:R-:W-:Y:S01]  /*5690*/  ISETP.NE.AND P1, PT, R64, RZ, PT ;  /* 0x000000ff4000720c */ /* 0x000fe20003f25270 */
[----:B------:R-:W-:Y:S01]  /*56a0*/  BSSY B0, `(.L_x_90) ;  /* 0x000000b000007945 */ /* 0x000fe20003800000 */
[----:B------:R-:W-:Y:S01]  /*56b0*/  CS2R R58, SRZ ;  /* 0x00000000003a7805 */ /* 0x000fe2000001ff00 */
[----:B------:R-:W-:Y:S01]  /*56c0*/  @P5 VIADD R2, R4, UR49 ;  /* 0x0000003104025c36 */ /* 0x000fe20008000000 */
[----:B------:R-:W-:Y:S02]  /*56d0*/  CS2R R56, SRZ ;  /* 0x0000000000387805 */ /* 0x000fe4000001ff00 */
[----:B------:R-:W-:Y:S02]  /*56e0*/  CS2R R62, SRZ ;  /* 0x00000000003e7805 */ /* 0x000fe4000001ff00 */
[----:B------:R-:W-:Y:S01]  /*56f0*/  CS2R R60, SRZ ;  /* 0x00000000003c7805 */ /* 0x000fe2000001ff00 */
[----:B------:R-:W-:Y:S04]  /*5700*/  @P5 IMAD R2, R103, -0x10, R2 ;  /* 0xfffffff067025824 */ /* 0x000fe800078e0202 */
[----:B------:R-:W-:Y:S05]  /*5710*/  @P1 BRA `(.L_x_91) ;  /* 0x00000000000c1947 */ /* 0x000fea0003800000 */
[----:B------:R-:W-:Y:S04]  /*5720*/  SHF.L.U32 R3, R99, 0x1f, RZ ;  /* 0x0000001f63037819 */ /* 0x000fe800000006ff */
[----:B------:R-:W1:Y:S02]  /*5730*/  SYNCS.PHASECHK.TRANS64.TRYWAIT P1, [R0+URZ+0x20], R3 ;  /* 0x00002003000075a7 */ /* 0x000e6400080211ff */
[----:B-1----:R-:W-:Y:S05]  /*5740*/  @!P1 BRA `(.L_x_92) ;  /* 0x0000003c00f09947 */ /* 0x002fea0003800000 */
.L_x_91:
[----:B------:R-:W-:Y:S05]  /*5750*/  BSYNC B0 ;  /* 0x0000000000007941 */ /* 0x000fea0003800000 */
.L_x_90:
[----:B------:R-:W-:Y:S01]  /*5760*/  ISETP.NE.AND P1, PT, R65, RZ, PT ;  /* 0x000000ff4100720c */ /* 0x000fe20003f25270 */
[----:B-1----:R-:W-:Y:S02]  /*5770*/  VIADD R3, R0, 0x40 ;  /* 0x0000004000037836 */ /* 0x002fe40000000000 */
[----:B------:R-:W-:Y:S02]  /*5780*/  IMAD.U32 R0, RZ, RZ, UR37 ;  /* 0x00000025ff007e24 */ /* 0x000fe4000f8e00ff */
[----:B------:R-:W-:Y:S03]  /*5790*/  VIADD R100, R100, 0x1 ;  /* 0x0000000164647836 */ /* 0x000fe60000000000 */
[----:B------:R-:W-:Y:S05]  /*57a0*/  PRMT R0, R0, 0x654, R3 ;  /* 0x0000065400007816 */ /* 0x000fea0000000003 */
[----:B------:R1:W3:Y:S04]  /*57b0*/  @P1 LDS.128 R56, [R4+UR49+0x200] ;  /* 0x0002003104381984 */ /* 0x0002e80008000c00 */
[----:B------:R1:W1:Y:S01]  /*57c0*/  @P1 LDS.128 R60, [R2+0x210] ;  /* 0x00021000023c1984 */ /* 0x0002620000000c00 */
[C---:B------:R-:W-:Y:S01]  /*57d0*/  ISETP.NE.AND P1, PT, R100.reuse, 0x4, PT ;  /* 0x000000046400780c */ /* 0x040fe20003f25270 */
[----:B------:R-:W-:Y:S01]  /*57e0*/  @!PT LDS RZ, [RZ] ;  /* 0x00000000fffff984 */ /* 0x000fe20000000800 */
[----:B------:R-:W-:Y:S01]  /*57f0*/  @!PT LDS RZ, [RZ] ;  /* 0x00000000fffff984 */ /* 0x000fe20000000800 */
[----:B------:R-:W-:Y:S01]  /*5800*/  @!PT LDS RZ, [RZ] ;  /* 0x00000000fffff984 */ /* 0x000fe20000000800 */
[----:B------:R-:W-:Y:S01]  /*5810*/  @!PT LDS RZ, [RZ] ;  /* 0x00000000fffff984 */ /* 0x000fe20000000800 */
[----:B------:R5:W-:Y:S06]  /*5820*/  MEMBAR.ALL.CTA ;  /* 0x0000000000007992 */ /* 0x000bec0000008000 */
[----:B-----5:R-:W5:Y:S01]  /*5830*/  FENCE.VIEW.ASYNC.S ;  /* 0x00000000000073c6 */ /* 0x020f620000000000 */
[----:B------:R-:W-:Y:S01]  /*5840*/  SEL R100, R100, RZ, P1 ;  /* 0x000000ff64647207 */ /* 0x000fe20000800000 */
[----:B-----5:R5:W-:Y:S02]  /*5850*/  SYNCS.ARRIVE.TRANS64.RED.A1T0 RZ, [R0+URZ], RZ ;  /* 0x000000ff00ff79a7 */ /* 0x020be400081004ff */
[----:B-----5:R-:W-:Y:S04]  /*5860*/  SEL R0, RZ, 0x1, P1 ;  /* 0x00000001ff007807 */ /* 0x020fe80000800000 */
[----:B---3--:R-:W-:Y:S02]  /*5870*/  LOP3.LUT R99, R99, R0, RZ, 0x3c, !PT ;  /* 0x0000000063637212 */ /* 0x008fe400078e3cff */
.L_x_89:
[----:B------:R-:W-:Y:S05]  /*5880*/  BSYNC B1 ;  /* 0x0000000000017941 */ /* 0x000fea0003800000 */
.L_x_88:
[----:B------:R-:W-:Y:S04]  /*5890*/  SHF.R.U32.HI R3, RZ, 0x15, R48 ;  /* 0x00000015ff037819 */ /* 0x000fe80000011630 */
[----:B------:R-:W-:Y:S01]  /*58a0*/  LOP3.LUT P1, RZ, R3, 0x3, R96, 0x48, !PT ;  /* 0x0000000303ff7812 */ /* 0x000fe20007824860 */
[----:B------:R-:W-:Y:S01]  /*58b0*/  @!UPT UIADD3 URZ, UPT, UPT, URZ, URZ, URZ ;  /* 0x000000fffffff290 */ /* 0x000fe2000fffe0ff */
[----:B----4-:R-:W-:Y:S11]  /*58c0*/  @P0 BRA `(.L_x_93) ;  /* 0x0000000000080947 */ /* 0x010ff60003800000 */
[----:B------:R-:W3:Y:S02]  /*58d0*/  SYNCS.PHASECHK.TRANS64.TRYWAIT P0, [R108+URZ+0x90], R7 ;  /* 0x000090076c0075a7 */ /* 0x000ee400080011ff */
[----:B---3--:R-:W-:Y:S05]  /*58e0*/  @!P0 BRA `(.L_x_94) ;  /* 0x0000003c009c8947 */ /* 0x008fea0003800000 */
.L_x_93:
[----:B------:R-:W-:Y:S05]  /*58f0*/  @!P1 BRA `(.L_x_95) ;  /* 0x0000000000409947 */ /* 0x000fea0003800000 */
[----:B------:R-:W4:Y:S01]  /*5900*/  LDCU.64 UR8, c[0x4][0x78] ;  /* 0x01000f00ff0877ac */ /* 0x000f220008000a00 */
[----:B------:R-:W-:Y:S01]  /*5910*/  MOV R3, 0x0 ;  /* 0x0000000000037802 */ /* 0x000fe20000000f00 */
[----:B------:R-:W-:Y:S02]  /*5920*/  HFMA2 R12, -RZ, RZ, 0, 5.9604644775390625e-08 ;  /* 0x00000001ff0c7431 */ /* 0x000fe400000001ff */
[----:B------:R-:W-:Y:S02]  /*5930*/  IMAD.MOV.U32 R8, RZ, RZ, 0x192 ;  /* 0x00000192ff087424 */ /* 0x000fe400078e00ff */
[----:B------:R-:W-:Y:S01]  /*5940*/  IMAD.MOV.U32 R13, RZ, RZ, RZ ;  /* 0x000000ffff0d7224 */ /* 0x000fe200078e00ff */
[----:B------:R-:W3:Y:S01]  /*5950*/  LDCU.64 UR6, c[0x4][0x80] ;  /* 0x01001000ff0677ac */ /* 0x000ee20008000a00 */
[----:B-1----:R-:W1:Y:S01]  /*5960*/  LDC.64 R2, c[0x4][R3] ;  /* 0x0100000003027b82 */ /* 0x002e620000000a00 */
[----:B------:R-:W5:Y:S01]  /*5970*/  LDCU.64 UR4, c[0x4][0x18] ;  /* 0x01000300ff0477ac */ /* 0x000f620008000a00 */
[----:B----4-:R-:W-:Y:S01]  /*5980*/  MOV R5, UR9 ;  /* 0x0000000900057c02 */ /* 0x010fe20008000f00 */
[----:B------:R-:W-:Y:S01]  /*5990*/  IMAD.U32 R4, RZ, RZ, UR8 ;  /* 0x00000008ff047e24 */ /* 0x000fe2000f8e00ff */
[----:B---3--:R-:W-:Y:S01]  /*59a0*/  MOV R7, UR7 ;  /* 0x0000000700077c02 */ /* 0x008fe20008000f00 */
[----:B------:R-:W-:Y:S01]  /*59b0*/  IMAD.U32 R6, RZ, RZ, UR6 ;  /* 0x00000006ff067e24 */ /* 0x000fe2000f8e00ff */
[----:B-----5:R-:W-:Y:S01]  /*59c0*/  MOV R11, UR5 ;  /* 0x00000005000b7c02 */ /* 0x020fe20008000f00 */
[----:B------:R-:W-:Y:S02]  /*59d0*/  IMAD.U32 R10, RZ, RZ, UR4 ;  /* 0x00000004ff0a7e24 */ /* 0x000fe4000f8e00ff */
[----:B------:R-:W-:Y:S07]  /*59e0*/  LEPC R20, `(.L_x_95) ;  /* 0x000000001014794e */ /* 0x000fee0000000000 */
[----:B-12---:R-:W-:Y:S05]  /*59f0*/  CALL.ABS.NOINC R2 ;  /* 0x0000000002007343 */ /* 0x006fea0003c00000 */
.L_x_95:
[----:B------:R-:W-:Y:S05]  /*5a00*/  WARPSYNC.ALL ;  /* 0x0000000000007948 */ /* 0x000fea0003800000 */
[----:B------:R-:W-:Y:S01]  /*5a10*/  R2UR UR4, R48 ;  /* 0x00000000300472ca */ /* 0x000fe200000e0000 */
[----:B------:R-:W-:Y:S01]  /*5a20*/  BSSY.RECONVERGENT B0, `(.L_x_96) ;  /* 0x00000a1000007945 */ /* 0x000fe20003800200 */
[C---:B------:R-:W-:Y:S02]  /*5a30*/  SHF.L.U32 R51, R56.reuse, 0x10, RZ ;  /* 0x0000001038337819 */ /* 0x040fe400000006ff */
[C---:B------:R-:W-:Y:S02]  /*5a40*/  PRMT R49, R56.reuse, 0x8880, RZ ;  /* 0x0000888038317816 */ /* 0x040fe400000000ff */
[----:B------:R-:W-:Y:S02]  /*5a50*/  SHF.R.S32.HI R51, RZ, 0x18, R51 ;  /* 0x00000018ff337819 */ /* 0x000fe40000011433 */
[----:B------:R-:W-:Y:S02]  /*5a60*/  SHF.L.U32 R52, R56, 0x8, RZ ;  /* 0x0000000838347819 */ /* 0x000fe400000006ff */
[C---:B------:R-:W-:Y:S02]  /*5a70*/  PRMT R54, R58.reuse, 0x8880, RZ ;  /* 0x000088803a367816 */ /* 0x040fe400000000ff */
[----:B------:R-:W-:Y:S01]  /*5a80*/  SHF.L.U32 R53, R58, 0x8, RZ ;  /* 0x000000083a357819 */ /* 0x000fe200000006ff */
[----:B-1-3--:R-:W-:Y:S01]  /*5a90*/  LDTM.16dp32bit_t0_t15.x32 R4, tmem[UR4] ;  /* 0x00000004000479ee */ /* 0x00afe20008a80000 */
[----:B------:R-:W2:Y:S01]  /*5aa0*/  LDTM.16dp32bit_t16_t31.x32 R4, tmem[UR4+0x20] ;  /* 0x00002004000479ee */ /* 0x000ea20008aa0000 */
[----:B------:R-:W-:Y:S02]  /*5ab0*/  IADD3 R67, PT, PT, R95, UR49, RZ ;  /* 0x000000315f437c10 */ /* 0x000fe4000fffe0ff */
[----:B------:R-:W-:Y:S02]  /*5ac0*/  SHF.L.U32 R66, R97, 0x4, RZ ;  /* 0x0000000461427819 */ /* 0x000fe400000006ff */
[----:B------:R-:W-:Y:S02]  /*5ad0*/  SHF.R.S32.HI R53, RZ, 0x18, R53 ;  /* 0x00000018ff357819 */ /* 0x000fe40000011435 */
[----:B------:R-:W-:Y:S02]  /*5ae0*/  IADD3 R109, PT, PT, R67, R66, RZ ;  /* 0x00000042436d7210 */ /* 0x000fe40007ffe0ff */
[----:B------:R-:W-:Y:S02]  /*5af0*/  ISETP.NE.AND P0, PT, R105, RZ, PT ;  /* 0x000000ff6900720c */ /* 0x000fe40003f05270 */
[----:B------:R-:W-:Y:S01]  /*5b00*/  ISETP.NE.AND P6, PT, R72, RZ, PT ;  /* 0x000000ff4800720c */ /* 0x000fe20003fc5270 */
[----:B--2---:R-:W-:Y:S11]  /*5b10*/  IMAD R0, R47, R4, RZ ;  /* 0x000000042f007224 */ /* 0x004ff600078e02ff */
[----:B------:R-:W-:Y:S01]  /*5b20*/  @!UPT UIADD3 URZ, UPT, UPT, URZ, URZ, URZ ;  /* 0x000000fffffff290 */ /* 0x000fe2000fffe0ff */
[----:B------:R-:W-:Y:S01]  /*5b30*/  @P6 SHF.L.U32 R74, R99, 0x1f, RZ ;  /* 0x0000001f634a6819 */ /* 0x000fe200000006ff */
[----:B------:R-:W-:Y:S02]  /*5b40*/  IMAD R2, R47, R5, RZ ;  /* 0x000000052f027224 */ /* 0x000fe400078e02ff */
[----:B------:R-:W-:Y:S01]  /*5b50*/  IMAD R0, R49, R50, R0 ;  /* 0x0000003231007224 */ /* 0x000fe200078e0200 */
[----:B------:R-:W-:Y:S01]  /*5b60*/  SHF.R.S32.HI R49, RZ, 0x18, R52 ;  /* 0x00000018ff317819 */ /* 0x000fe20000011434 */
[----:B------:R-:W-:Y:S01]  /*5b70*/  IMAD R3, R47, R6, RZ ;  /* 0x000000062f037224 */ /* 0x000fe200078e02ff */
[----:B------:R-:W-:Y:S01]  /*5b80*/  SHF.L.U32 R52, R57, 0x10, RZ ;  /* 0x0000001039347819 */ /* 0x000fe200000006ff */
[-C--:B------:R-:W-:Y:S01]  /*5b90*/  IMAD R2, R51, R50.reuse, R2 ;  /* 0x0000003233027224 */ /* 0x080fe200078e0202 */
[----:B------:R-:W-:Y:S01]  /*5ba0*/  SHF.R.S32.HI R51, RZ, 0x18, R56 ;  /* 0x00000018ff337819 */ /* 0x000fe20000011438 */
[----:B------:R-:W-:Y:S02]  /*5bb0*/  IMAD R7, R47, R7, RZ ;  /* 0x000000072f077224 */ /* 0x000fe400078e02ff */
[-C--:B------:R-:W-:Y:S01]  /*5bc0*/  IMAD R3, R49, R50.reuse, R3 ;  /* 0x0000003231037224 */ /* 0x080fe200078e0203 */
[----:B------:R-:W-:Y:S01]  /*5bd0*/  PRMT R49, R57, 0x8880, RZ ;  /* 0x0000888039317816 */ /* 0x000fe200000000ff */
[----:B------:R-:W-:Y:S01]  /*5be0*/  IMAD R7, R51, R50, R7 ;  /* 0x0000003233077224 */ /* 0x000fe200078e0207 */
[----:B------:R-:W-:Y:S01]  /*5bf0*/  SHF.R.S32.HI R51, RZ, 0x18, R52 ;  /* 0x00000018ff337819 */ /* 0x000fe20000011434 */
[----:B------:R-:W-:Y:S02]  /*5c00*/  IMAD R4, R47, R8, RZ ;  /* 0x000000082f047224 */ /* 0x000fe400078e02ff */
[----:B------:R-:W-:Y:S01]  /*5c10*/  IMAD.SHL.U32 R52, R57, 0x100, RZ ;  /* 0x0000010039347824 */ /* 0x000fe200078e00ff */
[----:B------:R-:W-:Y:S01]  /*5c20*/  I2IP.S8.S32.SAT R55, R7, R3, RZ ;  /* 0x0000000307377239 */ /* 0x000fe200000014ff */
[----:B------:R-:W-:Y:S02]  /*5c30*/  IMAD R5, R47, R9, RZ ;  /* 0x000000092f057224 */ /* 0x000fe400078e02ff */
[----:B------:R-:W-:Y:S01]  /*5c40*/  IMAD R4, R49, R50, R4 ;  /* 0x0000003231047224 */ /* 0x000fe200078e0204 */
[----:B------:R-:W-:Y:S01]  /*5c50*/  SHF.R.S32.HI R49, RZ, 0x18, R52 ;  /* 0x00000018ff317819 */ /* 0x000fe20000011434 */
[----:B------:R-:W-:Y:S01]  /*5c60*/  IMAD R6, R47, R10, RZ ;  /* 0x0000000a2f067224 */ /* 0x000fe200078e02ff */
[----:B------:R-:W-:Y:S01]  /*5c70*/  I2IP.S8.S32.SAT R68, R2, R0, R55 ;  /* 0x0000000002447239 */ /* 0x000fe20000001437 */
[-C--:B------:R-:W-:Y:S01]  /*5c80*/  IMAD R5, R51, R50.reuse, R5 ;  /* 0x0000003233057224 */ /* 0x080fe200078e0205 */
[----:B------:R-:W-:Y:S01]  /*5c90*/  SHF.L.U32 R52, R58, 0x10, RZ ;  /* 0x000000103a347819 */ /* 0x000fe200000006ff */
[----:B------:R-:W-:Y:S01]  /*5ca0*/  IMAD R11, R47, R11, RZ ;  /* 0x0000000b2f0b7224 */ /* 0x000fe200078e02ff */
[----:B------:R-:W-:Y:S01]  /*5cb0*/  SHF.R.S32.HI R51, RZ, 0x18, R57 ;  /* 0x00000018ff337819 */ /* 0x000fe20000011439 */
[----:B------:R-:W-:Y:S01]  /*5cc0*/  IMAD R6, R49, R50, R6 ;  /* 0x0000003231067224 */ /* 0x000fe200078e0206 */
[----:B------:R-:W-:Y:S01]  /*5cd0*/  SHF.R.S32.HI R52, RZ, 0x18, R52 ;  /* 0x00000018ff347819 */ /* 0x000fe20000011434 */
[C---:B------:R-:W-:Y:S02]  /*5ce0*/  IMAD R8, R47.reuse, R12, RZ ;  /* 0x0000000c2f087224 */ /* 0x040fe400078e02ff */
[----:B------:R-:W-:Y:S02]  /*5cf0*/  IMAD.MOV.U32 R49, RZ, RZ, R54 ;  /* 0x000000ffff317224 */ /* 0x000fe400078e0036 */
[----:B------:R-:W-:Y:S02]  /*5d00*/  IMAD R9, R47, R13, RZ ;  /* 0x0000000d2f097224 */ /* 0x000fe400078e02ff */
[----:B------:R-:W-:Y:S01]  /*5d10*/  IMAD R11, R51, R50, R11 ;  /* 0x00000032330b7224 */ /* 0x000fe200078e020b */
[----:B------:R-:W-:Y:S01]  /*5d20*/  SHF.R.S32.HI R51, RZ, 0x18, R58 ;  /* 0x00000018ff337819 */ /* 0x000fe2000001143a */
[----:B------:R-:W-:Y:S02]  /*5d30*/  IMAD R10, R47, R14, RZ ;  /* 0x0000000e2f0a7224 */ /* 0x000fe400078e02ff */
[----:B------:R-:W-:Y:S01]  /*5d40*/  IMAD R8, R49, R50, R8 ;  /* 0x0000003231087224 */ /* 0x000fe200078e0208 */
[----:B------:R-:W-:Y:S01]  /*5d50*/  I2IP.S8.S32.SAT R69, R11, R6, RZ ;  /* 0x000000060b457239 */ /* 0x000fe200000014ff */
[----:B------:R-:W-:Y:S01]  /*5d60*/  IMAD R15, R47, R15, RZ ;  /* 0x0000000f2f0f7224 */ /* 0x000fe200078e02ff */
[----:B------:R-:W-:Y:S01]  /*5d70*/  PRMT R49, R59, 0x8880, RZ ;  /* 0x000088803b317816 */ /* 0x000fe200000000ff */
[----:B------:R-:W-:Y:S01]  /*5d80*/  IMAD R9, R52, R50, R9 ;  /* 0x0000003234097224 */ /* 0x000fe200078e0209 */
[----:B------:R-:W-:Y:S01]  /*5d90*/  I2IP.S8.S32.SAT R69, R5, R4, R69 ;  /* 0x0000000405457239 */ /* 0x000fe20000001445 */
[-C--:B------:R-:W-:Y:S01]  /*5da0*/  IMAD R10, R53, R50.reuse, R10 ;  /* 0x00000032350a7224 */ /* 0x080fe200078e020a */
[----:B------:R-:W-:Y:S01]  /*5db0*/  SHF.L.U32 R53, R59, 0x8, RZ ;  /* 0x000000083b357819 */ /* 0x000fe200000006ff */
[----:B------:R-:W-:Y:S01]  /*5dc0*/  IMAD R15, R51, R50, R15 ;  /* 0x00000032330f7224 */ /* 0x000fe200078e020f */
[----:B------:R-:W-:Y:S01]  /*5dd0*/  SHF.L.U32 R51, R59, 0x10, RZ ;  /* 0x000000103b337819 */ /* 0x000fe200000006ff */
[C---:B------:R-:W-:Y:S01]  /*5de0*/  IMAD R12, R47.reuse, R16, RZ ;  /* 0x000000102f0c7224 */ /* 0x040fe200078e02ff */
[----:B------:R-:W-:Y:S01]  /*5df0*/  SHF.R.S32.HI R53, RZ, 0x18, R53 ;  /* 0x00000018ff357819 */ /* 0x000fe20000011435 */
[C---:B------:R-:W-:Y:S01]  /*5e00*/  IMAD R13, R47.reuse, R17, RZ ;  /* 0x000000112f0d7224 */ /* 0x040fe200078e02ff */
[----:B------:R-:W-:Y:S01]  /*5e10*/  SHF.R.S32.HI R51, RZ, 0x18, R51 ;  /* 0x00000018ff337819 */ /* 0x000fe20000011433 */
[----:B------:R-:W-:Y:S01]  /*5e20*/  IMAD R14, R47, R18, RZ ;  /* 0x000000122f0e7224 */ /* 0x000fe200078e02ff */
[----:B------:R-:W-:Y:S01]  /*5e30*/  I2IP.S8.S32.SAT R70, R15, R10, RZ ;  /* 0x0000000a0f467239 */ /* 0x000fe200000014ff */
[----:B------:R-:W-:Y:S01]  /*5e40*/  IMAD R12, R49, R50, R12 ;  /* 0x00000032310c7224 */ /* 0x000fe200078e020c */
[----:B------:R-:W-:Y:S01]  /*5e50*/  SHF.R.S32.HI R49, RZ, 0x18, R59 ;  /* 0x00000018ff317819 */ /* 0x000fe2000001143b */
[----:B------:R-:W-:Y:S01]  /*5e60*/  IMAD R19, R47, R19, RZ ;  /* 0x000000132f137224 */ /* 0x000fe200078e02ff */
[----:B------:R-:W-:Y:S01]  /*5e70*/  I2IP.S8.S32.SAT R70, R9, R8, R70 ;  /* 0x0000000809467239 */ /* 0x000fe20000001446 */
[-C--:B------:R-:W-:Y:S01]  /*5e80*/  IMAD R13, R51, R50.reuse, R13 ;  /* 0x00000032330d7224 */ /* 0x080fe200078e020d */
[C---:B------:R-:W-:Y:S01]  /*5e90*/  PRMT R51, R60.reuse, 0x8880, RZ ;  /* 0x000088803c337816 */ /* 0x040fe200000000ff */
[-C--:B------:R-:W-:Y:S01]  /*5ea0*/  IMAD R14, R53, R50.reuse, R14 ;  /* 0x00000032350e7224 */ /* 0x080fe200078e020e */
[----:B------:R-:W-:Y:S01]  /*5eb0*/  PRMT R53, R61, 0x8880, RZ ;  /* 0x000088803d357816 */ /* 0x000fe200000000ff */
[----:B------:R-:W-:Y:S01]  /*5ec0*/  IMAD R19, R49, R50, R19 ;  /* 0x0000003231137224 */ /* 0x000fe200078e0213 */
[----:B------:R-:W-:Y:S01]  /*5ed0*/  MOV R49, R51 ;  /* 0x0000003300317202 */ /* 0x000fe20000000f00 */
[----:B------:R-:W-:Y:S02]  /*5ee0*/  IMAD R16, R47, R20, RZ ;  /* 0x000000142f107224 */ /* 0x000fe400078e02ff */
[C---:B------:R-:W-:Y:S01]  /*5ef0*/  IMAD.U32 R52, R60.reuse, 0x10000, RZ ;  /* 0x000100003c347824 */ /* 0x040fe200078e00ff */
[----:B------:R-:W-:Y:S01]  /*5f00*/  I2IP.S8.S32.SAT R71, R19, R14, RZ ;  /* 0x0000000e13477239 */ /* 0x000fe200000014ff */
[----:B------:R-:W-:Y:S01]  /*5f10*/  IMAD R16, R49, R50, R16 ;  /* 0x0000003231107224 */ /* 0x000fe200078e0210 */
[----:B------:R-:W-:Y:S01]  /*5f20*/  SHF.L.U32 R49, R60, 0x8, RZ ;  /* 0x000000083c317819 */ /* 0x000fe200000006ff */
[C---:B------:R-:W-:Y:S01]  /*5f30*/  IMAD R17, R47.reuse, R21, RZ ;  /* 0x000000152f117224 */ /* 0x040fe200078e02ff */
[----:B------:R-:W-:Y:S01]  /*5f40*/  SHF.R.S32.HI R51, RZ, 0x18, R52 ;  /* 0x00000018ff337819 */ /* 0x000fe20000011434 */
[C---:B------:R-:W-:Y:S01]  /*5f50*/  IMAD R18, R47.reuse, R22, RZ ;  /* 0x000000162f127224 */ /* 0x040fe200078e02ff */
[----:B------:R-:W-:Y:S01]  /*5f60*/  SHF.R.S32.HI R49, RZ, 0x18, R49 ;  /* 0x00000018ff317819 */ /* 0x000fe20000011431 */
[----:B------:R-:W-:Y:S01]  /*5f70*/  IMAD R23, R47, R23, RZ ;  /* 0x000000172f177224 */ /* 0x000fe200078e02ff */
[----:B------:R-:W-:Y:S01]  /*5f80*/  I2IP.S8.S32.SAT R71, R13, R12, R71 ;  /* 0x0000000c0d477239 */ /* 0x000fe20000001447 */
[----:B------:R-:W-:Y:S01]  /*5f90*/  IMAD R17, R51, R50, R17 ;  /* 0x0000003233117224 */ /* 0x000fe200078e0211 */
[C---:B------:R-:W-:Y:S01]  /*5fa0*/  SHF.L.U32 R52, R61.reuse, 0x10, RZ ;  /* 0x000000103d347819 */ /* 0x040fe200000006ff */
[----:B------:R-:W-:Y:S01]  /*5fb0*/  IMAD.SHL.U32 R54, R61, 0x100, RZ ;  /* 0x000001003d367824 */ /* 0x000fe200078e00ff */
[----:B------:R-:W-:Y:S01]  /*5fc0*/  SHF.R.S32.HI R51, RZ, 0x18, R60 ;  /* 0x00000018ff337819 */ /* 0x000fe2000001143c */
[----:B------:R-:W-:Y:S01]  /*5fd0*/  IMAD R20, R47, R24, RZ ;  /* 0x000000182f147224 */ /* 0x000fe200078e02ff */
[----:B------:R1:W-:Y:S01]  /*5fe0*/  STS.128 [R95+UR49+0x4200], R68 ;  /* 0x004200445f007988 */ /* 0x0003e20008000c31 */
[-C--:B------:R-:W-:Y:S01]  /*5ff0*/  IMAD R18, R49, R50.reuse, R18 ;  /* 0x0000003231127224 */ /* 0x080fe200078e0212 */
[----:B------:R-:W-:Y:S01]  /*6000*/  SHF.R.S32.HI R52, RZ, 0x18, R52 ;  /* 0x00000018ff347819 */ /* 0x000fe20000011434 */
[----:B------:R-:W-:Y:S01]  /*6010*/  IMAD R21, R47, R25, RZ ;  /* 0x000000192f157224 */ /* 0x000fe200078e02ff */
[----:B------:R-:W-:Y:S01]  /*6020*/  SHF.R.S32.HI R49, RZ, 0x18, R54 ;  /* 0x00000018ff317819 */ /* 0x000fe20000011436 */
[----:B------:R-:W-:Y:S01]  /*6030*/  IMAD R23, R51, R50, R23 ;  /* 0x0000003233177224 */ /* 0x000fe200078e0217 */
[----:B------:R-:W-:Y:S01]  /*6040*/  SHF.R.S32.HI R51, RZ, 0x18, R61 ;  /* 0x00000018ff337819 */ /* 0x000fe2000001143d */
[----:B------:R-:W-:Y:S01]  /*6050*/  IMAD R22, R47, R26, RZ ;  /* 0x0000001a2f167224 */ /* 0x000fe200078e02ff */
[----:B------:R-:W-:Y:S01]  /*6060*/  SHF.R.S32.HI R54, RZ, 0x18, R63 ;  /* 0x00000018ff367819 */ /* 0x000fe2000001143f */
[----:B------:R-:W-:Y:S01]  /*6070*/  IMAD R20, R53, R50, R20 ;  /* 0x0000003235147224 */ /* 0x000fe200078e0214 */
[----:B------:R-:W-:Y:S01]  /*6080*/  I2IP.S8.S32.SAT R76, R23, R18, RZ ;  /* 0x00000012174c7239 */ /* 0x000fe200000014ff */
[----:B------:R-:W-:Y:S01]  /*6090*/  IMAD R27, R47, R27, RZ ;  /* 0x0000001b2f1b7224 */ /* 0x000fe200078e02ff */
[----:B------:R-:W-:Y:S01]  /*60a0*/  SHF.L.U32 R53, R62, 0x8, RZ ;  /* 0x000000083e357819 */ /* 0x000fe200000006ff */
[-C--:B------:R-:W-:Y:S01]  /*60b0*/  IMAD R21, R52, R50.reuse, R21 ;  /* 0x0000003234157224 */ /* 0x080fe200078e0215 */
[C---:B------:R-:W-:Y:S01]  /*60c0*/  SHF.L.U32 R52, R62.reuse, 0x10, RZ ;  /* 0x000000103e347819 */ /* 0x040fe200000006ff */
[----:B------:R-:W-:Y:S01]  /*60d0*/  IMAD R22, R49, R50, R22 ;  /* 0x0000003231167224 */ /* 0x000fe200078e0216 */
[----:B------:R-:W-:Y:S01]  /*60e0*/  PRMT R49, R62, 0x8880, RZ ;  /* 0x000088803e317816 */ /* 0x000fe200000000ff */
[----:B------:R-:W-:Y:S01]  /*60f0*/  IMAD R24, R47, R28, RZ ;  /* 0x0000001c2f187224 */ /* 0x000fe200078e02ff */
[----:B------:R-:W-:Y:S01]  /*6100*/  I2IP.S8.S32.SAT R76, R17, R16, R76 ;  /* 0x00000010114c7239 */ /* 0x000fe2000000144c */
[----:B------:R-:W-:Y:S01]  /*6110*/  IMAD R27, R51, R50, R27 ;  /* 0x00000032331b7224 */ /* 0x000fe200078e021b */
[----:B------:R-:W-:Y:S01]  /*6120*/  SHF.R.S32.HI R51, RZ, 0x18, R52 ;  /* 0x00000018ff337819 */ /* 0x000fe20000011434 */
[C---:B------:R-:W-:Y:S01]  /*6130*/  IMAD R25, R47.reuse, R29, RZ ;  /* 0x0000001d2f197224 */ /* 0x040fe200078e02ff */
[----:B------:R-:W-:Y:S01]  /*6140*/  SHF.R.S32.HI R53, RZ, 0x18, R53 ;  /* 0x00000018ff357819 */ /* 0x000fe20000011435 */
[----:B------:R-:W-:Y:S01]  /*6150*/  IMAD R26, R47, R30, RZ ;  /* 0x0000001e2f1a7224 */ /* 0x000fe200078e02ff */
[----:B------:R-:W-:Y:S01]  /*6160*/  I2IP.S8.S32.SAT R77, R27, R22, RZ ;  /* 0x000000161b4d7239 */ /* 0x000fe200000014ff */
[-C--:B------:R-:W-:Y:S01]  /*6170*/  IMAD R24, R49, R50.reuse, R24 ;  /* 0x0000003231187224 */ /* 0x080fe200078e0218 */
[----:B------:R-:W-:Y:S01]  /*6180*/  SHF.L.U32 R52, R63, 0x10, RZ ;  /* 0x000000103f347819 */ /* 0x000fe200000006ff */
[----:B------:R-:W-:Y:S01]  /*6190*/  IMAD R25, R51, R50, R25 ;  /* 0x0000003233197224 */ /* 0x000fe200078e0219 */
[----:B------:R-:W-:Y:S01]  /*61a0*/  I2IP.S8.S32.SAT R77, R21, R20, R77 ;  /* 0x00000014154d7239 */ /* 0x000fe2000000144d */
[----:B------:R-:W-:Y:S01]  /*61b0*/  IMAD R26, R53, R50, R26 ;  /* 0x00000032351a7224 */ /* 0x000fe200078e021a */
[----:B------:R-:W-:Y:S01]  /*61c0*/  SHF.R.S32.HI R49, RZ, 0x18, R62 ;  /* 0x00000018ff317819 */ /* 0x000fe2000001143e */
[----:B------:R-:W-:Y:S01]  /*61d0*/  IMAD R31, R47, R31, RZ ;  /* 0x0000001f2f1f7224 */ /* 0x000fe200078e02ff */
[C---:B------:R-:W-:Y:S01]  /*61e0*/  PRMT R51, R63.reuse, 0x8880, RZ ;  /* 0x000088803f337816 */ /* 0x040fe200000000ff */
[----:B------:R-:W-:Y:S01]  /*61f0*/  IMAD.SHL.U32 R53, R63, 0x100, RZ ;  /* 0x000001003f357824 */ /* 0x000fe200078e00ff */
[----:B------:R-:W-:Y:S01]  /*6200*/  SHF.R.S32.HI R52, RZ, 0x18, R52 ;  /* 0x00000018ff347819 */ /* 0x000fe20000011434 */
[C---:B------:R-:W-:Y:S02]  /*6210*/  IMAD R28, R47.reuse, R32, RZ ;  /* 0x000000202f1c7224 */ /* 0x040fe400078e02ff */
[----:B------:R-:W-:Y:S01]  /*6220*/  IMAD R29, R47, R33, RZ ;  /* 0x000000212f1d7224 */ /* 0x000fe200078e02ff */
[----:B------:R-:W-:Y:S01]  /*6230*/  SHF.R.S32.HI R53, RZ, 0x18, R53 ;  /* 0x00000018ff357819 */ /* 0x000fe20000011435 */
[-C--:B------:R-:W-:Y:S02]  /*6240*/  IMAD R31, R49, R50.reuse, R31 ;  /* 0x00000032311f7224 */ /* 0x080fe400078e021f */
[----:B------:R-:W-:Y:S02]  /*6250*/  IMAD R28, R51, R50, R28 ;  /* 0x00000032331c7224 */ /* 0x000fe400078e021c */
[----:B------:R-:W-:Y:S01]  /*6260*/  IMAD R30, R47, R34, RZ ;  /* 0x000000222f1e7224 */ /* 0x000fe200078e02ff */
[----:B------:R-:W-:Y:S01]  /*6270*/  I2IP.S8.S32.SAT R55, R31, R26, RZ ;  /* 0x0000001a1f377239 */ /* 0x000fe200000014ff */
[----:B------:R-:W-:Y:S02]  /*6280*/  IMAD R29, R52, R50, R29 ;  /* 0x00000032341d7224 */ /* 0x000fe400078e021d */
[----:B------:R-:W-:Y:S01]  /*6290*/  IMAD R35, R47, R35, RZ ;  /* 0x000000232f237224 */ /* 0x000fe200078e02ff */
[----:B------:R-:W-:Y:S01]  /*62a0*/  I2IP.S8.S32.SAT R78, R25, R24, R55 ;  /* 0x00000018194e7239 */ /* 0x000fe20000001437 */
[-C--:B------:R-:W-:Y:S01]  /*62b0*/  IMAD R30, R53, R50.reuse, R30 ;  /* 0x00000032351e7224 */ /* 0x080fe200078e021e */
[----:B------:R-:W-:Y:S01]  /*62c0*/  LEA R55, R100, UR49, 0x3 ;  /* 0x0000003164377c11 */ /* 0x000fe2000f8e18ff */
[----:B------:R-:W-:Y:S05]  /*62d0*/  IMAD R35, R54, R50, R35 ;  /* 0x0000003236237224 */ /* 0x000fea00078e0223 */
[----:B------:R-:W-:Y:S04]  /*62e0*/  I2IP.S8.S32.SAT R73, R35, R30, RZ ;  /* 0x0000001e23497239 */ /* 0x000fe800000014ff */
[----:B------:R-:W-:Y:S05]  /*62f0*/  I2IP.S8.S32.SAT R79, R29, R28, R73 ;  /* 0x0000001c1d4f7239 */ /* 0x000fea0000001449 */
[----:B------:R1:W-:Y:S01]  /*6300*/  STS.128 [R109+0x4210], R76 ;  /* 0x0042104c6d007388 */ /* 0x0003e20000000c00 */
[----:B------:R-:W-:Y:S01]  /*6310*/  @!PT LDS RZ, [RZ] ;  /* 0x00000000fffff984 */ /* 0x000fe20000000800 */
[----:B------:R-:W-:Y:S01]  /*6320*/  @!PT LDS RZ, [RZ] ;  /* 0x00000000fffff984 */ /* 0x000fe20000000800 */
[----:B------:R-:W-:Y:S01]  /*6330*/  @!PT LDS RZ, [RZ] ;  /* 0x00000000fffff984 */ /* 0x000fe20000000800 */
[----:B------:R-:W-:Y:S01]  /*6340*/  @!PT LDS RZ, [RZ] ;  /* 0x00000000fffff984 */ /* 0x000fe20000000800 */
[----:B------:R2:W-:Y:S07]  /*6350*/  MEMBAR.ALL.CTA ;  /* 0x0000000000007992 */ /* 0x0005ee0000008000 */
[----:B--2---:R-:W2:Y:S02]  /*6360*/  FENCE.VIEW.ASYNC.S ;  /* 0x00000000000073c6 */ /* 0x004ea40000000000 */
[----:B--2---:R-:W-:Y:S06]  /*6370*/  BAR.SYNC.DEFER_BLOCKING 0x1, 0x80 ;  /* 0x0042000000007b1d */ /* 0x004fec0000010000 */
[----:B------:R-:W-:Y:S05]  /*6380*/  @P0 BRA `(.L_x_97) ;  /* 0x0000000000280947 */ /* 0x000fea0003800000 */
[----:B------:R-:W-:Y:S02]  /*6390*/  UIADD3 UR4, UPT, UPT, UR49, 0x4200, URZ ;  /* 0x0000420031047890 */ /* 0x000fe4000fffe0ff */
[----:B------:R-:W-:Y:S01]  /*63a0*/  UIADD3 UR6, UP0, UPT, UR52, 0x680, URZ ;  /* 0x0000068034067890 */ /* 0x000fe2000ff1e0ff */
[----:B------:R-:W-:Y:S03]  /*63b0*/  UMOV UR43, UR36 ;  /* 0x00000024002b7c82 */ /* 0x000fe60008000000 */
[----:B------:R-:W-:Y:S01]  /*63c0*/  MOV R104, UR4 ;  /* 0x0000000400687c02 */ /* 0x000fe20008000f00 */
[----:B------:R-:W-:Y:S03]  /*63d0*/  UIADD3.X UR7, UPT, UPT, URZ, UR53, URZ, UP0, !UPT ;  /* 0x00000035ff077290 */ /* 0x000fe600087fe4ff */
[----:B------:R-:W-:Y:S11]  /*63e0*/  R2UR UR40, R104 ;  /* 0x00000000682872ca */ /* 0x000ff600000e0000 */
[----:B------:R-:W-:Y:S02]  /*63f0*/  @!UPT UIADD3 URZ, UPT, UPT, URZ, URZ, URZ ;  /* 0x000000fffffff290 */ /* 0x000fe4000fffe0ff */
[----:B------:R2:W-:Y:S01]  /*6400*/  UTMASTG.3D [UR40], [UR6] ;  /* 0x00000028060073b5 */ /* 0x0005e20008010000 */
[----:B------:R0:W-:Y:S01]  /*6410*/  UTMACMDFLUSH ;  /* 0x00000000000079b7 */ /* 0x0001e20000000000 */
[----:B--2---:R-:W-:Y:S04]  /*6420*/  DEPBAR.LE SB0, 0x1 ;  /* 0x000080400000791a */ /* 0x004fe80000000000 */
.L_x_97:
[----:B------:R-:W-:Y:S05]  /*6430*/  BSYNC.RECONVERGENT B0 ;  /* 0x0000000000007941 */ /* 0x000fea0003800200 */
.L_x_96:
[----:B------:R-:W-:Y:S06]  /*6440*/  BAR.SYNC.DEFER_BLOCKING 0x1, 0x80 ;  /* 0x0042000000007b1d */ /* 0x000fec0000010000 */
[----:B------:R-:W2:Y:S01]  /*6450*/  @P6 SYNCS.PHASECHK.TRANS64.TRYWAIT P0, [R55+URZ+0x20], R74 ;  /* 0x0000204a370065a7 */ /* 0x000ea200080011ff */
[----:B------:R-:W-:Y:S01]  /*6460*/  BSSY B1, `(.L_x_98) ;  /* 0x000001f000017945 */ /* 0x000fe20003800000 */
[----:B--2---:R-:W-:Y:S03]  /*6470*/  @P6 SEL R64, RZ, 0x1, !P0 ;  /* 0x00000001ff406807 */ /* 0x004fe60004000000 */
[----:B------:R-:W-:Y:S05]  /*6480*/  @!P6 BRA `(.L_x_99) ;  /* 0x000000000070e947 */ /* 0x000fea0003800000 */
[----:B------:R-:W-:Y:S01]  /*6490*/  ISETP.NE.AND P1, PT, R65, RZ, PT ;  /* 0x000000ff4100720c */ /* 0x000fe20003f25270 */
[----:B------:R-:W-:Y:S01]  /*64a0*/  BSSY B0, `(.L_x_100) ;  /* 0x0000008000007945 */ /* 0x000fe20003800000 */
[----:B------:R-:W-:Y:S11]  /*64b0*/  ISETP.NE.AND P0, PT, R64, RZ, PT ;  /* 0x000000ff4000720c */ /* 0x000ff60003f05270 */
[----:B------:R-:W-:Y:S04]  /*64c0*/  @P1 IMAD R3, R100, 0x1000, R67 ;  /* 0x0000100064031824 */ /* 0x000fe800078e0243 */
[----:B------:R-:W-:Y:S01]  /*64d0*/  @P1 IMAD.IADD R2, R66, 0x1, R3 ;  /* 0x0000000142021824 */ /* 0x000fe200078e0203 */
[----:B------:R-:W-:Y:S06]  /*64e0*/  @P0 BRA `(.L_x_101) ;  /* 0x00000000000c0947 */ /* 0x000fec0003800000 */
[----:B------:R-:W-:Y:S04]  /*64f0*/  SHF.L.U32 R0, R99, 0x1f, RZ ;  /* 0x0000001f63007819 */ /* 0x000fe800000006ff */
[----:B------:R-:W2:Y:S02]  /*6500*/  SYNCS.PHASECHK.TRANS64.TRYWAIT P0, [R55+URZ+0x20], R0 ;  /* 0x00002000370075a7 */ /* 0x000ea400080011ff */
[----:B--2---:R-:W-:Y:S05]  /*6510*/  @!P0 BRA `(.L_x_102) ;  /* 0x0000003000a48947 */ /* 0x004fea0003800000 */
.L_x_101:
[----:B------:R-:W-:Y:S05]  /*6520*/  BSYNC B0 ;  /* 0x0000000000007941 */ /* 0x000fea0003800000 */
.L_x_100:
[----:B------:R-:W-:Y:S01]  /*6530*/  ISETP.NE.AND P0, PT, R65, RZ, PT ;  /* 0x000000ff4100720c */ /* 0x000fe20003f05270 */
[----:B--2---:R-:W-:Y:S02]  /*6540*/  VIADD R55, R55, 0x40 ;  /* 0x0000004037377836 */ /* 0x004fe40000000000 */
[----:B------:R-:W-:Y:S02]  /*6550*/  IMAD.U32 R0, RZ, RZ, UR37 ;  /* 0x00000025ff007e24 */ /* 0x000fe4000f8e00ff */
[----:B------:R-:W-:Y:S03]  /*6560*/  VIADD R100, R100, 0x1 ;  /* 0x0000000164647836 */ /* 0x000fe60000000000 */
[----:B------:R-:W-:Y:S05]  /*6570*/  PRMT R0, R0, 0x654, R55 ;  /* 0x0000065400007816 */ /* 0x000fea0000000037 */
[----:B------:R2:W3:Y:S04]  /*6580*/  @P0 LDS.128 R56, [R3+0x200] ;  /* 0x0002000003380984 */ /* 0x0004e80000000c00 */
[----:B------:R2:W4:Y:S01]  /*6590*/  @P0 LDS.128 R60, [R2+0x210] ;  /* 0x00021000023c0984 */ /* 0x0005220000000c00 */
        /* <DEDUP_REMOVED lines=10> */
[----:B--23--:R-:W-:Y:S02]  /*6640*/  LOP3.LUT R99, R99, R0, RZ, 0x3c, !PT ;  /* 0x0000000063637212 */ /* 0x00cfe400078e3cff */
.L_x_99:
[----:B------:R-:W-:Y:S05]  /*6650*/  BSYNC B1 ;  /* 0x0000000000017941 */ /* 0x000fea0003800000 */
.L_x_98:
[----:B------:R-:W-:Y:S05]  /*6660*/  VIADD R3, R48, 0x40 ;  /* 0x0000004030037836 */ /* 0x000fea0000000000 */
[----:B------:R-:W-:Y:S04]  /*6670*/  SHF.R.U32.HI R3, RZ, 0x15, R3 ;  /* 0x00000015ff037819 */ /* 0x000fe80000011603 */
[----:B------:R-:W-:Y:S11]  /*6680*/  LOP3.LUT P0, RZ, R3, 0x3, R96, 0x48, !PT ;  /* 0x0000000303ff7812 */ /* 0x000ff60007804860 */
[----:B------:R-:W-:Y:S02]  /*6690*/  @!UPT UIADD3 URZ, UPT, UPT, URZ, URZ, URZ ;  /* 0x000000fffffff290 */ /* 0x000fe4000fffe0ff */
[----:B------:R-:W-:Y:S05]  /*66a0*/  @!P0 BRA `(.L_x_103) ;  /* 0x0000000000408947 */ /* 0x000fea0003800000 */
[----:B------:R-:W2:Y:S01]  /*66b0*/  LDCU.64 UR8, c[0x4][0x78] ;  /* 0x01000f00ff0877ac */ /* 0x000ea20008000a00 */
[----:B------:R-:W-:Y:S01]  /*66c0*/  MOV R3, 0x0 ;  /* 0x0000000000037802 */ /* 0x000fe20000000f00 */
[----:B------:R-:W-:Y:S02]  /*66d0*/  HFMA2 R12, -RZ, RZ, 0, 5.9604644775390625e-08 ;  /* 0x00000001ff0c7431 */ /* 0x000fe400000001ff */
[----:B------:R-:W-:Y:S02]  /*66e0*/  IMAD.MOV.U32 R8, RZ, RZ, 0x192 ;  /* 0x00000192ff087424 */ /* 0x000fe400078e00ff */
[----:B------:R-:W-:Y:S01]  /*66f0*/  IMAD.MOV.U32 R13, RZ, RZ, RZ ;  /* 0x000000ffff0d7224 */ /* 0x000fe200078e00ff */
[----:B------:R-:W3:Y:S01]  /*6700*/  LDCU.64 UR6, c[0x4][0x80] ;  /* 0x01001000ff0677ac */ /* 0x000ee20008000a00 */
[----:B------:R-:W1:Y:S01]  /*6710*/  LDC.64 R2, c[0x4][R3] ;  /* 0x0100000003027b82 */ /* 0x000e620000000a00 */
[----:B------:R-:W5:Y:S01]  /*6720*/  LDCU.64 UR4, c[0x4][0x18] ;  /* 0x01000300ff0477ac */ /* 0x000f620008000a00 */
[----:B--2---:R-:W-:Y:S01]  /*6730*/  MOV R5, UR9 ;  /* 0x0000000900057c02 */ /* 0x004fe20008000f00 */
[----:B------:R-:W-:Y:S01]  /*6740*/  IMAD.U32 R4, RZ, RZ, UR8 ;  /* 0x00000008ff047e24 */ /* 0x000fe2000f8e00ff */
[----:B---3--:R-:W-:Y:S01]  /*6750*/  MOV R7, UR7 ;  /* 0x0000000700077c02 */ /* 0x008fe20008000f00 */
[----:B------:R-:W-:Y:S01]  /*6760*/  IMAD.U32 R6, RZ, RZ, UR6 ;  /* 0x00000006ff067e24 */ /* 0x000fe2000f8e00ff */
[----:B-----5:R-:W-:Y:S01]  /*6770*/  MOV R11, UR5 ;  /* 0x00000005000b7c02 */ /* 0x020fe20008000f00 */
[----:B------:R-:W-:Y:S02]  /*6780*/  IMAD.U32 R10, RZ, RZ, UR4 ;  /* 0x00000004ff0a7e24 */ /* 0x000fe4000f8e00ff */
[----:B------:R-:W-:Y:S07]  /*6790*/  LEPC R20, `(.L_x_103) ;  /* 0x000000001014794e */ /* 0x000fee0000000000 */
[----:B-1--4-:R-:W-:Y:S05]  /*67a0*/  CALL.ABS.NOINC R2 ;  /* 0x0000000002007343 */ /* 0x012fea0003c00000 */
.L_x_103:
[----:B------:R-:W-:Y:S01]  /*67b0*/  SHF.L.U32 R51, R56, 0x10, RZ ;  /* 0x0000001038337819 */ /* 0x000fe200000006ff */
[----:B------:R-:W-:Y:S05]  /*67c0*/  WARPSYNC.ALL ;  /* 0x0000000000007948 */ /* 0x000fea0003800000 */
[----:B------:R-:W-:Y:S01]  /*67d0*/  R2UR UR4, R48 ;  /* 0x00000000300472ca */ /* 0x000fe200000e0000 */
[----:B------:R-:W-:Y:S01]  /*67e0*/  BSSY.RECONVERGENT B0, `(.L_x_104) ;  /* 0x0000099000007945 */ /* 0x000fe20003800200 */
[C---:B------:R-:W-:Y:S02]  /*67f0*/  PRMT R49, R56.reuse, 0x8880, RZ ;  /* 0x0000888038317816 */ /* 0x040fe400000000ff */
[----:B------:R-:W-:Y:S02]  /*6800*/  SHF.R.S32.HI R51, RZ, 0x18, R51 ;  /* 0x00000018ff337819 */ /* 0x000fe40000011433 */
[----:B------:R-:W-:Y:S02]  /*6810*/  SHF.L.U32 R52, R56, 0x8, RZ ;  /* 0x0000000838347819 */ /* 0x000fe400000006ff */
[----:B------:R-:W-:Y:S02]  /*6820*/  SHF.L.U32 R53, R57, 0x8, RZ ;  /* 0x0000000839357819 */ /* 0x000fe400000006ff */
[----:B------:R-:W-:Y:S02]  /*6830*/  SHF.R.S32.HI R54, RZ, 0x18, R58 ;  /* 0x00000018ff367819 */ /* 0x000fe4000001143a */
[----:B------:R-:W-:Y:S01]  /*6840*/  SHF.R.S32.HI R53, RZ, 0x18, R53 ;  /* 0x00000018ff357819 */ /* 0x000fe20000011435 */
[----:B------:R-:W-:Y:S01]  /*6850*/  LDTM.16dp32bit_t0_t15.x32 R4, tmem[UR4+0x40] ;  /* 0x00004004000479ee */ /* 0x000fe20008a80000 */
[----:B------:R-:W2:Y:S01]  /*6860*/  LDTM.16dp32bit_t16_t31.x32 R4, tmem[UR4+0x60] ;  /* 0x00006004000479ee */ /* 0x000ea20008aa0000 */
[----:B----4-:R-:W-:Y:S02]  /*6870*/  SHF.L.U32 R55, R62, 0x8, RZ ;  /* 0x000000083e377819 */ /* 0x010fe400000006ff */
[----:B------:R-:W-:Y:S02]  /*6880*/  ISETP.NE.AND P0, PT, R105, RZ, PT ;  /* 0x000000ff6900720c */ /* 0x000fe40003f05270 */
[----:B------:R-:W-:Y:S02]  /*6890*/  SHF.R.S32.HI R55, RZ, 0x18, R55 ;  /* 0x00000018ff377819 */ /* 0x000fe40000011437 */
[----:B------:R-:W-:Y:S01]  /*68a0*/  ISETP.NE.AND P6, PT, R72, RZ, PT ;  /* 0x000000ff4800720c */ /* 0x000fe20003fc5270 */
[C---:B--2---:R-:W-:Y:S02]  /*68b0*/  IMAD R0, R47.reuse, R4, RZ ;  /* 0x000000042f007224 */ /* 0x044fe400078e02ff */
        /* <DEDUP_REMOVED lines=12> */
[C---:B------:R-:W-:Y:S01]  /*6980*/  IMAD R4, R47.reuse, R8, RZ ;  /* 0x000000082f047224 */ /* 0x040fe200078e02ff */
[----:B------:R-:W-:Y:S01]  /*6990*/  SHF.L.U32 R52, R58, 0x10, RZ ;  /* 0x000000103a347819 */ /* 0x000fe200000006ff */
[----:B------:R-:W-:Y:S01]  /*69a0*/  IMAD R5, R47, R9, RZ ;  /* 0x000000092f057224 */ /* 0x000fe200078e02ff */
[----:B-1----:R-:W-:Y:S01]  /*69b0*/  I2IP.S8.S32.SAT R69, R7, R3, RZ ;  /* 0x0000000307457239 */ /* 0x002fe200000014ff */
[----:B------:R-:W-:Y:S01]  /*69c0*/  IMAD R6, R47, R10, RZ ;  /* 0x0000000a2f067224 */ /* 0x000fe200078e02ff */
[----:B------:R-:W-:Y:S01]  /*69d0*/  SHF.R.S32.HI R52, RZ, 0x18, R52 ;  /* 0x00000018ff347819 */ /* 0x000fe20000011434 */
[----:B------:R-:W-:Y:S01]  /*69e0*/  IMAD R4, R49, R50, R4 ;  /* 0x0000003231047224 */ /* 0x000fe200078e0204 */
[----:B------:R-:W-:Y:S01]  /*69f0*/  I2IP.S8.S32.SAT R68, R2, R0, R69 ;  /* 0x0000000002447239 */ /* 0x000fe20000001445 */
[-C--:B------:R-:W-:Y:S01]  /*6a00*/  IMAD R5, R51, R50.reuse, R5 ;  /* 0x0000003233057224 */ /* 0x080fe200078e0205 */
[----:B------:R-:W-:Y:S01]  /*6a10*/  SHF.R.S32.HI R49, RZ, 0x18, R57 ;  /* 0x00000018ff317819 */ /* 0x000fe20000011439 */
[----:B------:R-:W-:Y:S01]  /*6a20*/  IMAD R11, R47, R11, RZ ;  /* 0x0000000b2f0b7224 */ /* 0x000fe200078e02ff */
[C---:B------:R-:W-:Y:S01]  /*6a30*/  PRMT R51, R58.reuse, 0x8880, RZ ;  /* 0x000088803a337816 */ /* 0x040fe200000000ff */
[----:B------:R-:W-:Y:S01]  /*6a40*/  IMAD R6, R53, R50, R6 ;  /* 0x0000003235067224 */ /* 0x000fe200078e0206 */
[----:B------:R-:W-:Y:S01]  /*6a50*/  SHF.L.U32 R53, R58, 0x8, RZ ;  /* 0x000000083a357819 */ /* 0x000fe200000006ff */
[C---:B------:R-:W-:Y:S02]  /*6a60*/  IMAD R8, R47.reuse, R12, RZ ;  /* 0x0000000c2f087224 */ /* 0x040fe400078e02ff */
[----:B------:R-:W-:Y:S01]  /*6a70*/  IMAD R9, R47, R13, RZ ;  /* 0x0000000d2f097224 */ /* 0x000fe200078e02ff */
[----:B------:R-:W-:Y:S01]  /*6a80*/  SHF.R.S32.HI R53, RZ, 0x18, R53 ;  /* 0x00000018ff357819 */ /* 0x000fe20000011435 */
[----:B------:R-:W-:Y:S01]  /*6a90*/  IMAD R11, R49, R50, R11 ;  /* 0x00000032310b7224 */ /* 0x000fe200078e020b */
[----:B------:R-:W-:Y:S01]  /*6aa0*/  PRMT R49, R59, 0x8880, RZ ;  /* 0x000088803b317816 */ /* 0x000fe200000000ff */
[----:B------:R-:W-:Y:S02]  /*6ab0*/  IMAD R10, R47, R14, RZ ;  /* 0x0000000e2f0a7224 */ /* 0x000fe400078e02ff */
[----:B------:R-:W-:Y:S01]  /*6ac0*/  IMAD R8, R51, R50, R8 ;  /* 0x0000003233087224 */ /* 0x000fe200078e0208 */
[----:B------:R-:W-:Y:S01]  /*6ad0*/  I2IP.S8.S32.SAT R70, R11, R6, RZ ;  /* 0x000000060b467239 */ /* 0x000fe200000014ff */
[-C--:B------:R-:W-:Y:S01]  /*6ae0*/  IMAD R9, R52, R50.reuse, R9 ;  /* 0x0000003234097224 */ /* 0x080fe200078e0209 */
[----:B------:R-:W-:Y:S01]  /*6af0*/  SHF.L.U32 R51, R59, 0x10, RZ ;  /* 0x000000103b337819 */ /* 0x000fe200000006ff */
[----:B------:R-:W-:Y:S01]  /*6b00*/  IMAD R10, R53, R50, R10 ;  /* 0x00000032350a7224 */ /* 0x000fe200078e020a */
[----:B------:R-:W-:Y:S01]  /*6b10*/  I2IP.S8.S32.SAT R69, R5, R4, R70 ;  /* 0x0000000405457239 */ /* 0x000fe20000001446 */
[----:B------:R-:W-:Y:S01]  /*6b20*/  IMAD R15, R47, R15, RZ ;  /* 0x0000000f2f0f7224 */ /* 0x000fe200078e02ff */
[----:B------:R-:W-:Y:S01]  /*6b30*/  SHF.R.S32.HI R51, RZ, 0x18, R51 ;  /* 0x00000018ff337819 */ /* 0x000fe20000011433 */
[----:B------:R-:W-:Y:S01]  /*6b40*/  IMAD.SHL.U32 R53, R59, 0x100, RZ ;  /* 0x000001003b357824 */ /* 0x000fe200078e00ff */
[----:B------:R-:W-:Y:S01]  /*6b50*/  SHF.R.S32.HI R52, RZ, 0x18, R59 ;  /* 0x00000018ff347819 */ /* 0x000fe2000001143b */
[C---:B------:R-:W-:Y:S02]  /*6b60*/  IMAD R12, R47.reuse, R16, RZ ;  /* 0x000000102f0c7224 */ /* 0x040fe400078e02ff */
[----:B------:R-:W-:Y:S01]  /*6b70*/  IMAD R13, R47, R17, RZ ;  /* 0x000000112f0d7224 */ /* 0x000fe200078e02ff */
[----:B------:R-:W-:Y:S01]  /*6b80*/  SHF.R.S32.HI R53, RZ, 0x18, R53 ;  /* 0x00000018ff357819 */ /* 0x000fe20000011435 */
[----:B------:R-:W-:Y:S01]  /*6b90*/  IMAD R15, R54, R50, R15 ;  /* 0x00000032360f7224 */ /* 0x000fe200078e020f */
[----:B------:R-:W-:Y:S01]  /*6ba0*/  SHF.L.U32 R54, R61, 0x10, RZ ;  /* 0x000000103d367819 */ /* 0x000fe200000006ff */
[----:B------:R-:W-:Y:S02]  /*6bb0*/  IMAD R14, R47, R18, RZ ;  /* 0x000000122f0e7224 */ /* 0x000fe400078e02ff */
[----:B------:R-:W-:Y:S01]  /*6bc0*/  IMAD R12, R49, R50, R12 ;  /* 0x00000032310c7224 */ /* 0x000fe200078e020c */
[----:B------:R-:W-:Y:S01]  /*6bd0*/  I2IP.S8.S32.SAT R71, R15, R10, RZ ;  /* 0x0000000a0f477239 */ /* 0x000fe200000014ff */
[----:B------:R-:W-:Y:S01]  /*6be0*/  IMAD R19, R47, R19, RZ ;  /* 0x000000132f137224 */ /* 0x000fe200078e02ff */
[----:B------:R-:W-:Y:S01]  /*6bf0*/  PRMT R49, R60, 0x8880, RZ ;  /* 0x000088803c317816 */ /* 0x000fe200000000ff */
[----:B------:R-:W-:Y:S01]  /*6c00*/  IMAD R13, R51, R50, R13 ;  /* 0x00000032330d7224 */ /* 0x000fe200078e020d */
[----:B------:R-:W-:Y:S01]  /*6c10*/  I2IP.S8.S32.SAT R70, R9, R8, R71 ;  /* 0x0000000809467239 */ /* 0x000fe20000001447 */
[----:B------:R-:W-:Y:S01]  /*6c20*/  IMAD R16, R47, R20, RZ ;  /* 0x000000142f107224 */ /* 0x000fe200078e02ff */
[----:B------:R-:W-:Y:S01]  /*6c30*/  SHF.R.S32.HI R54, RZ, 0x18, R54 ;  /* 0x00000018ff367819 */ /* 0x000fe20000011436 */
[-C--:B------:R-:W-:Y:S01]  /*6c40*/  IMAD R14, R53, R50.reuse, R14 ;  /* 0x00000032350e7224 */ /* 0x080fe200078e020e */
[----:B------:R-:W-:Y:S01]  /*6c50*/  PRMT R53, R61, 0x8880, RZ ;  /* 0x000088803d357816 */ /* 0x000fe200000000ff */
[-C--:B------:R-:W-:Y:S01]  /*6c60*/  IMAD R19, R52, R50.reuse, R19 ;  /* 0x0000003234137224 */ /* 0x080fe200078e0213 */
[----:B------:R-:W-:Y:S01]  /*6c70*/  SHF.R.S32.HI R52, RZ, 0x18, R60 ;  /* 0x00000018ff347819 */ /* 0x000fe2000001143c */
[----:B------:R-:W-:Y:S01]  /*6c80*/  IMAD R16, R49, R50, R16 ;  /* 0x0000003231107224 */ /* 0x000fe200078e0210 */
[C---:B------:R-:W-:Y:S01]  /*6c90*/  SHF.L.U32 R49, R60.reuse, 0x10, RZ ;  /* 0x000000103c317819 */ /* 0x040fe200000006ff */
[C---:B------:R-:W-:Y:S01]  /*6ca0*/  IMAD R17, R47.reuse, R21, RZ ;  /* 0x000000152f117224 */ /* 0x040fe200078e02ff */
[----:B------:R-:W-:Y:S01]  /*6cb0*/  SHF.L.U32 R51, R60, 0x8, RZ ;  /* 0x000000083c337819 */ /* 0x000fe200000006ff */
[C---:B------:R-:W-:Y:S01]  /*6cc0*/  IMAD R18, R47.reuse, R22, RZ ;  /* 0x000000162f127224 */ /* 0x040fe200078e02ff */
[----:B------:R-:W-:Y:S01]  /*6cd0*/  SHF.R.S32.HI R49, RZ, 0x18, R49 ;  /* 0x00000018ff317819 */ /* 0x000fe20000011431 */
[C---:B------:R-:W-:Y:S01]  /*6ce0*/  IMAD R23, R47.reuse, R23, RZ ;  /* 0x000000172f177224 */ /* 0x040fe200078e02ff */
[----:B------:R-:W-:Y:S01]  /*6cf0*/  SHF.R.S32.HI R51, RZ, 0x18, R51 ;  /* 0x00000018ff337819 */ /* 0x000fe20000011433 */
[----:B------:R-:W-:Y:S01]  /*6d00*/  IMAD R20, R47, R24, RZ ;  /* 0x000000182f147224 */ /* 0x000fe200078e02ff */
[----:B------:R-:W-:Y:S01]  /*6d10*/  I2IP.S8.S32.SAT R71, R19, R14, RZ ;  /* 0x0000000e13477239 */ /* 0x000fe200000014ff */
[----:B------:R-:W-:Y:S02]  /*6d20*/  IMAD R17, R49, R50, R17 ;  /* 0x0000003231117224 */ /* 0x000fe400078e0211 */
[----:B------:R-:W-:Y:S01]  /*6d30*/  IMAD.SHL.U32 R49, R61, 0x100, RZ ;  /* 0x000001003d317824 */ /* 0x000fe200078e00ff */
[----:B------:R-:W-:Y:S01]  /*6d40*/  I2IP.S8.S32.SAT R71, R13, R12, R71 ;  /* 0x0000000c0d477239 */ /* 0x000fe20000001447 */
[-C--:B------:R-:W-:Y:S01]  /*6d50*/  IMAD R18, R51, R50.reuse, R18 ;  /* 0x0000003233127224 */ /* 0x080fe200078e0212 */
[----:B------:R-:W-:Y:S01]  /*6d60*/  SHF.R.S32.HI R51, RZ, 0x18, R61 ;  /* 0x00000018ff337819 */ /* 0x000fe2000001143d */
[C---:B------:R-:W-:Y:S01]  /*6d70*/  IMAD R21, R47.reuse, R25, RZ ;  /* 0x000000192f157224 */ /* 0x040fe200078e02ff */
[----:B------:R-:W-:Y:S01]  /*6d80*/  SHF.R.S32.HI R49, RZ, 0x18, R49 ;  /* 0x00000018ff317819 */ /* 0x000fe20000011431 */
[----:B------:R-:W-:Y:S01]  /*6d90*/  IMAD R23, R52, R50, R23 ;  /* 0x0000003234177224 */ /* 0x000fe200078e0217 */
[----:B------:R1:W-:Y:S01]  /*6da0*/  STS.128 [R95+UR49+0x5200], R68 ;  /* 0x005200445f007988 */ /* 0x0003e20008000c31 */
[----:B------:R-:W-:Y:S01]  /*6db0*/  IMAD R22, R47, R26, RZ ;  /* 0x0000001a2f167224 */ /* 0x000fe200078e02ff */
[C---:B------:R-:W-:Y:S01]  /*6dc0*/  SHF.L.U32 R52, R62.reuse, 0x10, RZ ;  /* 0x000000103e347819 */ /* 0x040fe200000006ff */
        /* <DEDUP_REMOVED lines=9> */
[----:B------:R-:W-:Y:S01]  /*6e60*/  SHF.R.S32.HI R49, RZ, 0x18, R62 ;  /* 0x00000018ff317819 */ /* 0x000fe2000001143e */
[----:B------:R-:W-:Y:S01]  /*6e70*/  IMAD R25, R47, R29, RZ ;  /* 0x0000001d2f197224 */ /* 0x000fe200078e02ff */
[----:B------:R-:W-:Y:S01]  /*6e80*/  SHF.R.S32.HI R54, RZ, 0x18, R63 ;  /* 0x00000018ff367819 */ /* 0x000fe2000001143f */
[-C--:B------:R-:W-:Y:S01]  /*6e90*/  IMAD R27, R51, R50.reuse, R27 ;  /* 0x00000032331b7224 */ /* 0x080fe200078e021b */
[----:B------:R-:W-:Y:S01]  /*6ea0*/  PRMT R51, R63, 0x8880, RZ ;  /* 0x000088803f337816 */ /* 0x000fe200000000ff */
[----:B------:R-:W-:Y:S01]  /*6eb0*/  IMAD R24, R53, R50, R24 ;  /* 0x0000003235187224 */ /* 0x000fe200078e0218 */
[----:B------:R-:W-:Y:S01]  /*6ec0*/  SHF.L.U32 R53, R63, 0x8, RZ ;  /* 0x000000083f357819 */ /* 0x000fe200000006ff */
[----:B------:R-:W-:Y:S01]  /*6ed0*/  IMAD R26, R47, R30, RZ ;  /* 0x0000001e2f1a7224 */ /* 0x000fe200078e02ff */
[----:B------:R-:W-:Y:S01]  /*6ee0*/  I2IP.S8.S32.SAT R73, R27, R22, RZ ;  /* 0x000000161b497239 */ /* 0x000fe200000014ff */
[----:B------:R-:W-:Y:S01]  /*6ef0*/  IMAD R25, R52, R50, R25 ;  /* 0x0000003234197224 */ /* 0x000fe200078e0219 */
[----:B------:R-:W-:Y:S01]  /*6f00*/  SHF.L.U32 R52, R63, 0x10, RZ ;  /* 0x000000103f347819 */ /* 0x000fe200000006ff */
[C---:B------:R-:W-:Y:S01]  /*6f10*/  IMAD R31, R47.reuse, R31, RZ ;  /* 0x0000001f2f1f7224 */ /* 0x040fe200078e02ff */
[----:B------:R-:W-:Y:S01]  /*6f20*/  SHF.R.S32.HI R53, RZ, 0x18, R53 ;  /* 0x00000018ff357819 */ /* 0x000fe20000011435 */
[----:B------:R-:W-:Y:S01]  /*6f30*/  IMAD R28, R47, R32, RZ ;  /* 0x000000202f1c7224 */ /* 0x000fe200078e02ff */
[----:B------:R-:W-:Y:S01]  /*6f40*/  SHF.R.S32.HI R52, RZ, 0x18, R52 ;  /* 0x00000018ff347819 */ /* 0x000fe20000011434 */
[----:B------:R-:W-:Y:S01]  /*6f50*/  IMAD R26, R55, R50, R26 ;  /* 0x00000032371a7224 */ /* 0x000fe200078e021a */
[----:B------:R-:W-:Y:S01]  /*6f60*/  I2IP.S8.S32.SAT R77, R21, R20, R73 ;  /* 0x00000014154d7239 */ /* 0x000fe20000001449 */
[----:B------:R-:W-:Y:S01]  /*6f70*/  IMAD R29, R47, R33, RZ ;  /* 0x000000212f1d7224 */ /* 0x000fe200078e02ff */
[----:B------:R-:W-:Y:S01]  /*6f80*/  LEA R73, R100, UR49, 0x3 ;  /* 0x0000003164497c11 */ /* 0x000fe2000f8e18ff */
        /* <DEDUP_REMOVED lines=8> */
[----:B------:R-:W-:Y:S01]  /*7010*/  @P6 SHF.L.U32 R74, R99, 0x1f, RZ ;  /* 0x0000001f634a6819 */ /* 0x000fe200000006ff */
        /* <DEDUP_REMOVED lines=12> */
[----:B------:R-:W-:Y:S02]  /*70e0*/  UIADD3 UR8, UP0, UPT, UR52, 0x680, URZ ;  /* 0x0000068034087890 */ /* 0x000fe4000ff1e0ff */
[----:B------:R-:W-:Y:S02]  /*70f0*/  UIADD3 UR5, UPT, UPT, UR41, 0x40, URZ ;  /* 0x0000004029057890 */ /* 0x000fe4000fffe0ff */
[----:B------:R-:W-:Y:S02]  /*7100*/  UIADD3 UR4, UPT, UPT, UR49, 0x5200, URZ ;  /* 0x0000520031047890 */ /* 0x000fe4000fffe0ff */
[----:B------:R-:W-:Y:S01]  /*7110*/  UIADD3.X UR9, UPT, UPT, URZ, UR53, URZ, UP0, !UPT ;  /* 0x00000035ff097290 */ /* 0x000fe200087fe4ff */
[----:B------:R-:W-:Y:S01]  /*7120*/  UMOV UR6, UR42 ;  /* 0x0000002a00067c82 */ /* 0x000fe20008000000 */
[----:B------:R-:W-:Y:S07]  /*7130*/  UMOV UR7, UR36 ;  /* 0x0000002400077c82 */ /* 0x000fee0008000000 */
[----:B------:R2:W-:Y:S01]  /*7140*/  UTMASTG.3D [UR4], [UR8] ;  /* 0x00000004080073b5 */ /* 0x0005e20008010000 */
[----:B------:R0:W-:Y:S01]  /*7150*/  UTMACMDFLUSH ;  /* 0x00000000000079b7 */ /* 0x0001e20000000000 */
[----:B--2---:R-:W-:Y:S04]  /*7160*/  DEPBAR.LE SB0, 0x1 ;  /* 0x000080400000791a */ /* 0x004fe80000000000 */
.L_x_105:
[----:B------:R-:W-:Y:S05]  /*7170*/  BSYNC.RECONVERGENT B0 ;  /* 0x0000000000007941 */ /* 0x000fea0003800200 */
.L_x_104:
        /* <DEDUP_REMOVED lines=14> */
.L_x_109:
[----:B------:R-:W-:Y:S05]  /*7260*/  BSYNC B0 ;  /* 0x0000000000007941 */ /* 0x000fea0003800000 */
.L_x_108:
        /* <DEDUP_REMOVED lines=18> */
.L_x_107:
[----:B------:R-:W-:Y:S05]  /*7390*/  BSYNC B1 ;  /* 0x0000000000017941 */ /* 0x000fea0003800000 */
.L_x_106:
        /* <DEDUP_REMOVED lines=21> */
.L_x_111:
        /* <DEDUP_REMOVED lines=8> */
[----:B------:R-:W-:Y:S02]  /*7570*/  ISETP.NE.AND P6, PT, R72, RZ, PT ;  /* 0x000000ff4800720c */ /* 0x000fe40003fc5270 */
[----:B------:R-:W-:Y:S01]  /*7580*/  SHF.R.S32.HI R53, RZ, 0x18, R53 ;  /* 0x00000018ff357819 */ /* 0x000fe20000011435 */
[----:B------:R-:W-:Y:S01]  /*7590*/  LDTM.16dp32bit_t0_t15.x32 R4, tmem[UR4+0x80] ;  /* 0x00008004000479ee */ /* 0x000fe20008a80000 */
[----:B------:R-:W2:Y:S01]  /*75a0*/  LDTM.16dp32bit_t16_t31.x32 R4, tmem[UR4+0xa0] ;  /* 0x0000a004000479ee */ /* 0x000ea20008aa0000 */
[----:B------:R-:W-:Y:S02]  /*75b0*/  SHF.R.S32.HI R54, RZ, 0x18, R58 ;  /* 0x00000018ff367819 */ /* 0x000fe4000001143a */
[----:B----4-:R-:W-:Y:S02]  /*75c0*/  SHF.L.U32 R55, R62, 0x8, RZ ;  /* 0x000000083e377819 */ /* 0x010fe400000006ff */
[----:B------:R-:W-:Y:S02]  /*75d0*/  ISETP.NE.AND P0, PT, R105, RZ, PT ;  /* 0x000000ff6900720c */ /* 0x000fe40003f05270 */
[----:B------:R-:W-:Y:S01]  /*75e0*/  SHF.R.S32.HI R55, RZ, 0x18, R55 ;  /* 0x00000018ff377819 */ /* 0x000fe20000011437 */
        /* <DEDUP_REMOVED lines=132> */
[----:B------:R-:W-:Y:S02]  /*7e30*/  UIADD3 UR8, UP0, UPT, UR52, 0x680, URZ ;  /* 0x0000068034087890 */ /* 0x000fe4000ff1e0ff */
[----:B------:R-:W-:Y:S02]  /*7e40*/  UIADD3 UR5, UPT, UPT, UR41, 0x80, URZ ;  /* 0x0000008029057890 */ /* 0x000fe4000fffe0ff */
[----:B------:R-:W-:Y:S01]  /*7e50*/  MOV R104, UR10 ;  /* 0x0000000a00687c02 */ /* 0x000fe20008000f00 */
[----:B------:R-:W-:Y:S01]  /*7e60*/  UIADD3.X UR9, UPT, UPT, URZ, UR53, URZ, UP0, !UPT ;  /* 0x00000035ff097290 */ /* 0x000fe200087fe4ff */
[----:B------:R-:W-:Y:S02]  /*7e70*/  UMOV UR6, UR42 ;  /* 0x0000002a00067c82 */ /* 0x000fe40008000000 */
[----:B------:R-:W-:Y:S01]  /*7e80*/  R2UR UR4, R104 ;  /* 0x00000000680472ca */ /* 0x000fe200000e0000 */
[----:B------:R-:W-:Y:S11]  /*7e90*/  UMOV UR7, UR36 ;  /* 0x0000002400077c82 */ /* 0x000ff60008000000 */
[----:B------:R-:W-:Y:S01]  /*7ea0*/  @!UPT UIADD3 URZ, UPT, UPT, URZ, URZ, URZ ;  /* 0x000000fffffff290 */ /* 0x000fe2000fffe0ff */
[----:B------:R2:W-:Y:S01]  /*7eb0*/  UTMASTG.3D [UR4], [UR8] ;  /* 0x00000004080073b5 */ /* 0x0005e20008010000 */
[----:B------:R0:W-:Y:S01]  /*7ec0*/  UTMACMDFLUSH ;  /* 0x00000000000079b7 */ /* 0x0001e20000000000 */
[----:B--2---:R-:W-:Y:S04]  /*7ed0*/  DEPBAR.LE SB0, 0x1 ;  /* 0x000080400000791a */ /* 0x004fe80000000000 */
.L_x_113:
[----:B------:R-:W-:Y:S05]  /*7ee0*/  BSYNC.RECONVERGENT B0 ;  /* 0x0000000000007941 */ /* 0x000fea0003800200 */
.L_x_112:
        /* <DEDUP_REMOVED lines=14> */
.L_x_117:
[----:B------:R-:W-:Y:S05]  /*7fd0*/  BSYNC B0 ;  /* 0x0000000000007941 */ /* 0x000fea0003800000 */
.L_x_116:
        /* <DEDUP_REMOVED lines=18> */
.L_x_115:
[----:B------:R-:W-:Y:S05]  /*8100*/  BSYNC B1 ;  /* 0x0000000000017941 */ /* 0x000fea0003800000 */
.L_x_114:
        /* <DEDUP_REMOVED lines=21> */
.L_x_119:
[----:B------:R-:W-:Y:S01]  /*8260*/  ISETP.NE.AND P0, PT, R105, RZ, PT ;  /* 0x000000ff6900720c */ /* 0x000fe20003f05270 */
[----:B------:R-:W-:Y:S05]  /*8270*/  WARPSYNC.ALL ;  /* 0x0000000000007948 */ /* 0x000fea0003800000 */
[----:B------:R-:W-:Y:S01]  /*8280*/  IMAD.SHL.U32 R80, R57, 0x100, RZ ;  /* 0x0000010039507824 */ /* 0x000fe200078e00ff */
[----:B------:R-:W-:Y:S01]  /*8290*/  R2UR UR4, R48 ;  /* 0x00000000300472ca */ /* 0x000fe200000e0000 */
[----:B-1----:R-:W-:Y:S01]  /*82a0*/  IMAD.SHL.U32 R74, R59, 0x100, RZ ;  /* 0x000001003b4a7824 */ /* 0x002fe200078e00ff */
[C---:B------:R-:W-:Y:S01]  /*82b0*/  SHF.L.U32 R51, R56.reuse, 0x10, RZ ;  /* 0x0000001038337819 */ /* 0x040fe200000006ff */
[----:B----4-:R-:W-:Y:S01]  /*82c0*/  IMAD.SHL.U32 R68, R61, 0x100, RZ ;  /* 0x000001003d447824 */ /* 0x010fe200078e00ff */
[C---:B------:R-:W-:Y:S01]  /*82d0*/  PRMT R49, R56.reuse, 0x8880, RZ ;  /* 0x0000888038317816 */ /* 0x040fe200000000ff */
[----:B------:R-:W-:Y:S01]  /*82e0*/  BSSY.RECONVERGENT B0, `(.L_x_120) ;  /* 0x000009e000007945 */ /* 0x000fe20003800200 */
[----:B------:R-:W-:Y:S02]  /*82f0*/  SHF.L.U32 R53, R56, 0x8, RZ ;  /* 0x0000000838357819 */ /* 0x000fe400000006ff */
[----:B------:R-:W-:Y:S02]  /*8300*/  SHF.R.S32.HI R51, RZ, 0x18, R51 ;  /* 0x00000018ff337819 */ /* 0x000fe40000011433 */
[C---:B------:R-:W-:Y:S02]  /*8310*/  PRMT R82, R57.reuse, 0x8880, RZ ;  /* 0x0000888039527816 */ /* 0x040fe400000000ff */
[----:B------:R-:W-:Y:S01]  /*8320*/  SHF.R.S32.HI R53, RZ, 0x18, R53 ;  /* 0x00000018ff357819 */ /* 0x000fe20000011435 */
[----:B------:R-:W-:Y:S01]  /*8330*/  LDTM.16dp32bit_t0_t15.x32 R4, tmem[UR4+0xc0] ;  /* 0x0000c004000479ee */ /* 0x000fe20008a80000 */
[----:B------:R-:W1:Y:S01]  /*8340*/  LDTM.16dp32bit_t16_t31.x32 R4, tmem[UR4+0xe0] ;  /* 0x0000e004000479ee */ /* 0x000e620008aa0000 */
[----:B------:R-:W-:Y:S01]  /*8350*/  NOP ;  /* 0x0000000000007918 */ /* 0x000fe20000000000 */
[----:B------:R-:W-:Y:S02]  /*8360*/  R2UR UR5, R108 ;  /* 0x000000006c0572ca */ /* 0x000fe400000e0000 */
[----:B------:R-:W-:Y:S02]  /*8370*/  SHF.R.S32.HI R52, RZ, 0x18, R56 ;  /* 0x00000018ff347819 */ /* 0x000fe40000011438 */
[----:B------:R-:W-:Y:S02]  /*8380*/  SHF.L.U32 R81, R57, 0x10, RZ ;  /* 0x0000001039517819 */ /* 0x000fe400000006ff */
[C---:B------:R-:W-:Y:S02]  /*8390*/  PRMT R79, R58.reuse, 0x8880, RZ ;  /* 0x000088803a4f7816 */ /* 0x040fe400000000ff */
[----:B------:R-:W-:Y:S02]  /*83a0*/  SHF.R.S32.HI R54, RZ, 0x18, R57 ;  /* 0x00000018ff367819 */ /* 0x000fe40000011439 */
[----:B------:R-:W-:Y:S02]  /*83b0*/  SHF.L.U32 R78, R58, 0x10, RZ ;  /* 0x000000103a4e7819 */ /* 0x000fe400000006ff */
[C---:B------:R-:W-:Y:S01]  /*83c0*/  PRMT R76, R59.reuse, 0x8880, RZ ;  /* 0x000088803b4c7816 */ /* 0x040fe200000000ff */
[----:B------:R-:W-:Y:S01]  /*83d0*/  UIADD3 UR5, UPT, UPT, UR5, 0xb0, URZ ;  /* 0x000000b005057890 */ /* 0x000fe2000fffe0ff */
[----:B------:R-:W-:Y:S02]  /*83e0*/  SHF.R.S32.HI R55, RZ, 0x18, R58 ;  /* 0x00000018ff377819 */ /* 0x000fe4000001143a */
[----:B------:R-:W-:Y:S01]  /*83f0*/  SHF.L.U32 R75, R59, 0x10, RZ ;  /* 0x000000103b4b7819 */ /* 0x000fe200000006ff */
[----:B------:R-:W-:Y:S01]  /*8400*/  UPRMT UR5, UR37, 0x654, UR5 ;  /* 0x0000065425057896 */ /* 0x000fe20008000005 */
[C---:B------:R-:W-:Y:S02]  /*8410*/  PRMT R73, R60.reuse, 0x8880, RZ ;  /* 0x000088803c497816 */ /* 0x040fe400000000ff */
[----:B------:R-:W-:Y:S01]  /*8420*/  SHF.R.S32.HI R56, RZ, 0x18, R59 ;  /* 0x00000018ff387819 */ /* 0x000fe2000001143b */
[C---:B-1----:R-:W-:Y:S01]  /*8430*/  IMAD R4, R47.reuse, R4, RZ ;  /* 0x000000042f047224 */ /* 0x042fe200078e02ff */
[----:B------:R-:W-:Y:S01]  /*8440*/  SHF.L.U32 R72, R60, 0x10, RZ ;  /* 0x000000103c487819 */ /* 0x000fe200000006ff */
[----:B------:R-:W-:Y:S01]  /*8450*/  IMAD R5, R47, R5, RZ ;  /* 0x000000052f057224 */ /* 0x000fe200078e02ff */
[----:B------:R-:W-:Y:S01]  /*8460*/  PRMT R70, R61, 0x8880, RZ ;  /* 0x000088803d467816 */ /* 0x000fe200000000ff */
[----:B------:R-:W-:Y:S01]  /*8470*/  IMAD R6, R47, R6, RZ ;  /* 0x000000062f067224 */ /* 0x000fe200078e02ff */
[----:B------:R-:W-:Y:S01]  /*8480*/  SYNCS.ARRIVE.TRANS64.RED.A1T0 RZ, [UR5], RZ ;  /* 0x000000ffffff79a7 */ /* 0x000fe20008100405 */
[----:B------:R-:W-:Y:S01]  /*8490*/  IMAD R4, R49, R50, R4 ;  /* 0x0000003231047224 */ /* 0x000fe200078e0204 */
[----:B------:R-:W-:Y:S01]  /*84a0*/  MOV R49, R82 ;  /* 0x0000005200317202 */ /* 0x000fe20000000f00 */
[----:B------:R-:W-:Y:S01]  /*84b0*/  IMAD R7, R47, R7, RZ ;  /* 0x000000072f077224 */ /* 0x000fe200078e02ff */
[----:B------:R-:W-:Y:S01]  /*84c0*/  SHF.R.S32.HI R57, RZ, 0x18, R60 ;  /* 0x00000018ff397819 */ /* 0x000fe2000001143c */
[-C--:B------:R-:W-:Y:S01]  /*84d0*/  IMAD R5, R51, R50.reuse, R5 ;  /* 0x0000003233057224 */ /* 0x080fe200078e0205 */
[----:B------:R-:W-:Y:S01]  /*84e0*/  SHF.R.S32.HI R51, RZ, 0x18, R81 ;  /* 0x00000018ff337819 */ /* 0x000fe20000011451 */
[----:B------:R-:W-:Y:S01]  /*84f0*/  IMAD R6, R53, R50, R6 ;  /* 0x0000003235067224 */ /* 0x000fe200078e0206 */
[----:B------:R-:W-:Y:S01]  /*8500*/  SHF.R.S32.HI R53, RZ, 0x18, R80 ;  /* 0x00000018ff357819 */ /* 0x000fe20000011450 */
[----:B------:R-:W-:Y:S01]  /*8510*/  IMAD R8, R47, R8, RZ ;  /* 0x000000082f087224 */ /* 0x000fe200078e02ff */
[----:B------:R-:W-:Y:S01]  /*8520*/  SHF.L.U32 R69, R61, 0x10, RZ ;  /* 0x000000103d457819 */ /* 0x000fe200000006ff */
[----:B------:R-:W-:Y:S01]  /*8530*/  IMAD R7, R52, R50, R7 ;  /* 0x0000003234077224 */ /* 0x000fe200078e0207 */
[----:B------:R-:W-:Y:S01]  /*8540*/  SHF.R.S32.HI R52, RZ, 0x18, R75 ;  /* 0x00000018ff347819 */ /* 0x000fe2000001144b */
[C---:B------:R-:W-:Y:S01]  /*8550*/  IMAD R9, R47.reuse, R9, RZ ;  /* 0x000000092f097224 */ /* 0x040fe200078e02ff */
[----:B------:R-:W-:Y:S01]  /*8560*/  PRMT R67, R62, 0x8880, RZ ;  /* 0x000088803e437816 */ /* 0x000fe200000000ff */
[----:B------:R-:W-:Y:S01]  /*8570*/  IMAD R10, R47, R10, RZ ;  /* 0x0000000a2f0a7224 */ /* 0x000fe200078e02ff */
[----:B------:R-:W-:Y:S01]  /*8580*/  I2IP.S8.S32.SAT R112, R7, R6, RZ ;  /* 0x0000000607707239 */ /* 0x000fe200000014ff */
[----:B------:R-:W-:Y:S01]  /*8590*/  IMAD R8, R49, R50, R8 ;  /* 0x0000003231087224 */ /* 0x000fe200078e0208 */
[----:B------:R-:W-:Y:S01]  /*85a0*/  MOV R49, R79 ;  /* 0x0000004f00317202 */ /* 0x000fe20000000f00 */
[----:B------:R-:W-:Y:S01]  /*85b0*/  IMAD R11, R47, R11, RZ ;  /* 0x0000000b2f0b7224 */ /* 0x000fe200078e02ff */
[----:B------:R-:W-:Y:S01]  /*85c0*/  I2IP.S8.S32.SAT R112, R5, R4, R112 ;  /* 0x0000000405707239 */ /* 0x000fe20000001470 */
[-C--:B------:R-:W-:Y:S01]  /*85d0*/  IMAD R9, R51, R50.reuse, R9 ;  /* 0x0000003233097224 */ /* 0x080fe200078e0209 */
[----:B------:R-:W-:Y:S01]  /*85e0*/  SHF.R.S32.HI R51, RZ, 0x18, R78 ;  /* 0x00000018ff337819 */ /* 0x000fe2000001144e */
[----:B------:R-:W-:Y:S01]  /*85f0*/  IMAD R10, R53, R50, R10 ;  /* 0x00000032350a7224 */ /* 0x000fe200078e020a */
[----:B------:R-:W-:Y:S01]  /*8600*/  SHF.R.S32.HI R53, RZ, 0x18, R74 ;  /* 0x00000018ff357819 */ /* 0x000fe2000001144a */
[C---:B------:R-:W-:Y:S01]  /*8610*/  IMAD R12, R47.reuse, R12, RZ ;  /* 0x0000000c2f0c7224 */ /* 0x040fe200078e02ff */
[----:B------:R-:W-:Y:S01]  /*8620*/  SHF.L.U32 R77, R58, 0x8, RZ ;  /* 0x000000083a4d7819 */ /* 0x000fe200000006ff */
[-C--:B------:R-:W-:Y:S01]  /*8630*/  IMAD R11, R54, R50.reuse, R11 ;  /* 0x00000032360b7224 */ /* 0x080fe200078e020b */
[----:B------:R-:W-:Y:S01]  /*8640*/  SHF.R.S32.HI R58, RZ, 0x18, R61 ;  /* 0x00000018ff3a7819 */ /* 0x000fe2000001143d */
[----:B------:R-:W-:Y:S01]  /*8650*/  IMAD R13, R47, R13, RZ ;  /* 0x0000000d2f0d7224 */ /* 0x000fe200078e02ff */
[----:B------:R-:W-:Y:S01]  /*8660*/  SHF.L.U32 R66, R62, 0x10, RZ ;  /* 0x000000103e427819 */ /* 0x000fe200000006ff */
[----:B------:R-:W-:Y:S01]  /*8670*/  IMAD R12, R49, R50, R12 ;  /* 0x00000032310c7224 */ /* 0x000fe200078e020c */
[----:B------:R-:W-:Y:S01]  /*8680*/  SHF.R.S32.HI R49, RZ, 0x18, R77 ;  /* 0x00000018ff317819 */ /* 0x000fe2000001144d */
[----:B------:R-:W-:Y:S01]  /*8690*/  IMAD R14, R47, R14, RZ ;  /* 0x0000000e2f0e7224 */ /* 0x000fe200078e02ff */
[----:B------:R-:W-:Y:S01]  /*86a0*/  I2IP.S8.S32.SAT R113, R11, R10, RZ ;  /* 0x0000000a0b717239 */ /* 0x000fe200000014ff */
[----:B------:R-:W-:Y:S01]  /*86b0*/  IMAD R15, R47, R15, RZ ;  /* 0x0000000f2f0f7224 */ /* 0x000fe200078e02ff */
[----:B------:R-:W-:Y:S01]  /*86c0*/  PRMT R64, R63, 0x8880, RZ ;  /* 0x000088803f407816 */ /* 0x000fe200000000ff */
[----:B------:R-:W-:Y:S01]  /*86d0*/  IMAD R13, R51, R50, R13 ;  /* 0x00000032330d7224 */ /* 0x000fe200078e020d */
[----:B------:R-:W-:Y:S01]  /*86e0*/  MOV R51, R76 ;  /* 0x0000004c00337202 */ /* 0x000fe20000000f00 */
[----:B------:R-:W-:Y:S01]  /*86f0*/  IMAD R16, R47, R16, RZ ;  /* 0x000000102f107224 */ /* 0x000fe200078e02ff */
[----:B------:R-:W-:Y:S01]  /*8700*/  I2IP.S8.S32.SAT R113, R9, R8, R113 ;  /* 0x0000000809717239 */ /* 0x000fe20000001471 */
[-C--:B------:R-:W-:Y:S01]  /*8710*/  IMAD R14, R49, R50.reuse, R14 ;  /* 0x00000032310e7224 */ /* 0x080fe200078e020e */
[----:B------:R-:W-:Y:S01]  /*8720*/  SHF.R.S32.HI R59, RZ, 0x18, R62 ;  /* 0x00000018ff3b7819 */ /* 0x000fe2000001143e */
[----:B------:R-:W-:Y:S01]  /*8730*/  IMAD R17, R47, R17, RZ ;  /* 0x000000112f117224 */ /* 0x000fe200078e02ff */
[----:B------:R-:W-:Y:S01]  /*8740*/  SHF.L.U32 R71, R60, 0x8, RZ ;  /* 0x000000083c477819 */ /* 0x000fe200000006ff */
[----:B------:R-:W-:Y:S01]  /*8750*/  IMAD R15, R55, R50, R15 ;  /* 0x00000032370f7224 */ /* 0x000fe200078e020f */
[----:B------:R-:W-:Y:S01]  /*8760*/  SHF.R.S32.HI R60, RZ, 0x18, R63 ;  /* 0x00000018ff3c7819 */ /* 0x000fe2000001143f */
[----:B------:R-:W-:Y:S01]  /*8770*/  IMAD R18, R47, R18, RZ ;  /* 0x000000122f127224 */ /* 0x000fe200078e02ff */
[----:B------:R-:W-:Y:S01]  /*8780*/  SHF.L.U32 R65, R62, 0x8, RZ ;  /* 0x000000083e417819 */ /* 0x000fe200000006ff */
[----:B------:R-:W-:Y:S01]  /*8790*/  IMAD R16, R51, R50, R16 ;  /* 0x0000003233107224 */ /* 0x000fe200078e0210 */
[----:B------:R-:W-:Y:S01]  /*87a0*/  I2IP.S8.S32.SAT R114, R15, R14, RZ ;  /* 0x0000000e0f727239 */ /* 0x000fe200000014ff */
[----:B------:R-:W-:Y:S01]  /*87b0*/  IMAD R19, R47, R19, RZ ;  /* 0x000000132f137224 */ /* 0x000fe200078e02ff */
[----:B------:R-:W-:Y:S01]  /*87c0*/  SHF.R.S32.HI R51, RZ, 0x18, R72 ;  /* 0x00000018ff337819 */ /* 0x000fe20000011448 */
[----:B------:R-:W-:Y:S01]  /*87d0*/  IMAD R17, R52, R50, R17 ;  /* 0x0000003234117224 */ /* 0x000fe200078e0211 */
[----:B------:R-:W-:Y:S01]  /*87e0*/  I2IP.S8.S32.SAT R114, R13, R12, R114 ;  /* 0x0000000c0d727239 */ /* 0x000fe20000001472 */
[----:B------:R-:W-:Y:S01]  /*87f0*/  IMAD R0, R47, R20, RZ ;  /* 0x000000142f007224 */ /* 0x000fe200078e02ff */
[----:B------:R-:W-:Y:S01]  /*8800*/  SHF.R.S32.HI R52, RZ, 0x18, R71 ;  /* 0x00000018ff347819 */ /* 0x000fe20000011447 */
[-C--:B------:R-:W-:Y:S01]  /*8810*/  IMAD R18, R53, R50.reuse, R18 ;  /* 0x0000003235127224 */ /* 0x080fe200078e0212 */
[----:B------:R-:W-:Y:S01]  /*8820*/  SHF.R.S32.HI R53, RZ, 0x18, R68 ;  /* 0x00000018ff357819 */ /* 0x000fe20000011444 */
[----:B------:R-:W-:Y:S01]  /*8830*/  IMAD.MOV.U32 R49, RZ, RZ, R73 ;  /* 0x000000ffff317224 */ /* 0x000fe200078e0049 */
[----:B------:R-:W-:Y:S01]  /*8840*/  SHF.L.U32 R62, R63, 0x10, RZ ;  /* 0x000000103f3e7819 */ /* 0x000fe200000006ff */
[C---:B------:R-:W-:Y:S01]  /*8850*/  IMAD R2, R47.reuse, R21, RZ ;  /* 0x000000152f027224 */ /* 0x040fe200078e02ff */
[----:B------:R-:W-:Y:S01]  /*8860*/  IADD3 R44, PT, PT, R44, 0x1, RZ ;  /* 0x000000012c2c7810 */ /* 0x000fe20007ffe0ff */
[----:B------:R-:W-:Y:S02]  /*8870*/  IMAD R19, R56, R50, R19 ;  /* 0x0000003238137224 */ /* 0x000fe400078e0213 */
[----:B------:R-:W-:Y:S02]  /*8880*/  IMAD R3, R47, R22, RZ ;  /* 0x000000162f037224 */ /* 0x000fe400078e02ff */
[----:B------:R-:W-:Y:S01]  /*8890*/  IMAD R0, R49, R50, R0 ;  /* 0x0000003231007224 */ /* 0x000fe200078e0200 */
[----:B------:R-:W-:Y:S01]  /*88a0*/  I2IP.S8.S32.SAT R115, R19, R18, RZ ;  /* 0x0000001213737239 */ /* 0x000fe200000014ff */
[----:B------:R-:W-:Y:S01]  /*88b0*/  IMAD R23, R47, R23, RZ ;  /* 0x000000172f177224 */ /* 0x000fe200078e02ff */
[----:B------:R-:W-:Y:S01]  /*88c0*/  MOV R49, R70 ;  /* 0x0000004600317202 */ /* 0x000fe20000000f00 */
[----:B------:R-:W-:Y:S01]  /*88d0*/  IMAD R2, R51, R50, R2 ;  /* 0x0000003233027224 */ /* 0x000fe200078e0202 */
[----:B------:R-:W-:Y:S01]  /*88e0*/  I2IP.S8.S32.SAT R115, R17, R16, R115 ;  /* 0x0000001011737239 */ /* 0x000fe20000001473 */
[C---:B------:R-:W-:Y:S01]  /*88f0*/  IMAD R20, R47.reuse, R24, RZ ;  /* 0x000000182f147224 */ /* 0x040fe200078e02ff */
[----:B------:R-:W-:Y:S01]  /*8900*/  SHF.R.S32.HI R51, RZ, 0x18, R69 ;  /* 0x00000018ff337819 */ /* 0x000fe20000011445 */
[-C--:B------:R-:W-:Y:S01]  /*8910*/  IMAD R3, R52, R50.reuse, R3 ;  /* 0x0000003234037224 */ /* 0x080fe200078e0203 */
[----:B------:R-:W-:Y:S01]  /*8920*/  SHF.R.S32.HI R52, RZ, 0x18, R62 ;  /* 0x00000018ff347819 */ /* 0x000fe2000001143e */
[----:B------:R-:W-:Y:S01]  /*8930*/  IMAD R21, R47, R25, RZ ;  /* 0x000000192f157224 */ /* 0x000fe200078e02ff */
[----:B------:R1:W-:Y:S01]  /*8940*/  STS.128 [R95+UR49+0x5200], R112 ;  /* 0x005200705f007988 */ /* 0x0003e20008000c31 */
[----:B------:R-:W-:Y:S02]  /*8950*/  IMAD R23, R57, R50, R23 ;  /* 0x0000003239177224 */ /* 0x000fe400078e0217 */
[----:B------:R-:W-:Y:S02]  /*8960*/  IMAD R22, R47, R26, RZ ;  /* 0x0000001a2f167224 */ /* 0x000fe400078e02ff */
[-C--:B------:R-:W-:Y:S01]  /*8970*/  IMAD R20, R49, R50.reuse, R20 ;  /* 0x0000003231147224 */ /* 0x080fe200078e0214 */
[----:B------:R-:W-:Y:S01]  /*8980*/  I2IP.S8.S32.SAT R111, R23, R3, RZ ;  /* 0x00000003176f7239 */ /* 0x000fe200000014ff */
[----:B------:R-:W-:Y:S01]  /*8990*/  IMAD R27, R47, R27, RZ ;  /* 0x0000001b2f1b7224 */ /* 0x000fe200078e02ff */
[----:B------:R-:W-:Y:S01]  /*89a0*/  MOV R49, R67 ;  /* 0x0000004300317202 */ /* 0x000fe20000000f00 */
[----:B------:R-:W-:Y:S01]  /*89b0*/  IMAD R21, R51, R50, R21 ;  /* 0x0000003233157224 */ /* 0x000fe200078e0215 */
[----:B------:R-:W-:Y:S01]  /*89c0*/  I2IP.S8.S32.SAT R116, R2, R0, R111 ;  /* 0x0000000002747239 */ /* 0x000fe2000000146f */
[----:B------:R-:W-:Y:S01]  /*89d0*/  IMAD R24, R47, R28, RZ ;  /* 0x0000001c2f187224 */ /* 0x000fe200078e02ff */
[----:B------:R-:W-:Y:S01]  /*89e0*/  SHF.R.S32.HI R51, RZ, 0x18, R66 ;  /* 0x00000018ff337819 */ /* 0x000fe20000011442 */
[-C--:B------:R-:W-:Y:S02]  /*89f0*/  IMAD R22, R53, R50.reuse, R22 ;  /* 0x0000003235167224 */ /* 0x080fe400078e0216 */
[-C--:B------:R-:W-:Y:S02]  /*8a00*/  IMAD R27, R58, R50.reuse, R27 ;  /* 0x000000323a1b7224 */ /* 0x080fe400078e021b */
[----:B------:R-:W-:Y:S02]  /*8a10*/  IMAD R25, R47, R29, RZ ;  /* 0x0000001d2f197224 */ /* 0x000fe400078e02ff */
[----:B------:R-:W-:Y:S01]  /*8a20*/  IMAD R24, R49, R50, R24 ;  /* 0x0000003231187224 */ /* 0x000fe200078e0218 */
[----:B------:R-:W-:Y:S01]  /*8a30*/  SHF.R.S32.HI R49, RZ, 0x18, R65 ;  /* 0x00000018ff317819 */ /* 0x000fe20000011441 */
[----:B------:R-:W-:Y:S01]  /*8a40*/  IMAD R26, R47, R30, RZ ;  /* 0x0000001e2f1a7224 */ /* 0x000fe200078e02ff */
[----:B------:R-:W-:Y:S01]  /*8a50*/  I2IP.S8.S32.SAT R117, R27, R22, RZ ;  /* 0x000000161b757239 */ /* 0x000fe200000014ff */
[----:B------:R-:W-:Y:S02]  /*8a60*/  IMAD.SHL.U32 R61, R63, 0x100, RZ ;  /* 0x000001003f3d7824 */ /* 0x000fe400078e00ff */
[----:B------:R-:W-:Y:S01]  /*8a70*/  IMAD R31, R47, R31, RZ ;  /* 0x0000001f2f1f7224 */ /* 0x000fe200078e02ff */
[----:B------:R-:W-:Y:S01]  /*8a80*/  I2IP.S8.S32.SAT R117, R21, R20, R117 ;  /* 0x0000001415757239 */ /* 0x000fe20000001475 */
[----:B------:R-:W-:Y:S01]  /*8a90*/  IMAD R25, R51, R50, R25 ;  /* 0x0000003233197224 */ /* 0x000fe200078e0219 */
[----:B------:R-:W-:Y:S01]  /*8aa0*/  MOV R51, R64 ;  /* 0x0000004000337202 */ /* 0x000fe20000000f00 */
[----:B------:R-:W-:Y:S01]  /*8ab0*/  IMAD R28, R47, R32, RZ ;  /* 0x000000202f1c7224 */ /* 0x000fe200078e02ff */
[----:B------:R-:W-:Y:S01]  /*8ac0*/  SHF.R.S32.HI R53, RZ, 0x18, R61 ;  /* 0x00000018ff357819 */ /* 0x000fe2000001143d */
[-C--:B------:R-:W-:Y:S02]  /*8ad0*/  IMAD R26, R49, R50.reuse, R26 ;  /* 0x00000032311a7224 */ /* 0x080fe400078e021a */
[----:B------:R-:W-:Y:S02]  /*8ae0*/  IMAD R29, R47, R33, RZ ;  /* 0x000000212f1d7224 */ /* 0x000fe400078e02ff */
[-C--:B------:R-:W-:Y:S02]  /*8af0*/  IMAD R31, R59, R50.reuse, R31 ;  /* 0x000000323b1f7224 */ /* 0x080fe400078e021f */
[----:B------:R-:W-:Y:S02]  /*8b00*/  IMAD R28, R51, R50, R28 ;  /* 0x00000032331c7224 */ /* 0x000fe400078e021c */
[----:B------:R-:W-:Y:S01]  /*8b10*/  IMAD R30, R47, R34, RZ ;  /* 0x000000222f1e7224 */ /* 0x000fe200078e02ff */
[----:B------:R-:W-:Y:S01]  /*8b20*/  I2IP.S8.S32.SAT R108, R31, R26, RZ ;  /* 0x0000001a1f6c7239 */ /* 0x000fe200000014ff */
[----:B------:R-:W-:Y:S02]  /*8b30*/  IMAD R29, R52, R50, R29 ;  /* 0x00000032341d7224 */ /* 0x000fe400078e021d */
[----:B------:R-:W-:Y:S01]  /*8b40*/  IMAD R35, R47, R35, RZ ;  /* 0x000000232f237224 */ /* 0x000fe200078e02ff */
[----:B------:R-:W-:Y:S01]  /*8b50*/  I2IP.S8.S32.SAT R118, R25, R24, R108 ;  /* 0x0000001819767239 */ /* 0x000fe2000000146c */
[-C--:B------:R-:W-:Y:S02]  /*8b60*/  IMAD R30, R53, R50.reuse, R30 ;  /* 0x00000032351e7224 */ /* 0x080fe400078e021e */
        /* <DEDUP_REMOVED lines=21> */
.L_x_121:
[----:B------:R-:W-:Y:S05]  /*8cc0*/  BSYNC.RECONVERGENT B0 ;  /* 0x0000000000007941 */ /* 0x000fea0003800200 */
.L_x_120:
[----:B------:R-:W-:Y:S01]  /*8cd0*/  BAR.SYNC.DEFER_BLOCKING 0x1, 0x80 ;  /* 0x0042000000007b1d */ /* 0x000fe20000010000 */
[----:B------:R-:W-:Y:S01]  /*8ce0*/  ISETP.NE.AND P2, PT, R106, RZ, PT ;  /* 0x000000ff6a00720c */ /* 0x000fe20003f45270 */
[----:B------:R-:W-:Y:S01]  /*8cf0*/  IMAD.IADD R20, R43, 0x1, R83 ;  /* 0x000000012b147824 */ /* 0x000fe200078e0253 */
[----:B------:R-:W-:Y:S01]  /*8d00*/  ISETP.NE.AND P0, PT, R107, 0x2, PT ;  /* 0x000000026b00780c */ /* 0x000fe20003f05270 */
[----:B------:R-:W-:Y:S01]  /*8d10*/  IMAD.IADD R21, R45, 0x1, R90 ;  /* 0x000000012d157824 */ /* 0x000fe200078e025a */
[----:B------:R-:W-:Y:S02]  /*8d20*/  ISETP.NE.AND P1, PT, R44, 0x4, PT ;  /* 0x000000042c00780c */ /* 0x000fe40003f25270 */
[----:B------:R-:W-:Y:S02]  /*8d30*/  SEL R0, RZ, 0x1, P0 ;  /* 0x00000001ff007807 */ /* 0x000fe40000000000 */
[----:B------:R-:W-:Y:S02]  /*8d40*/  SEL R3, RZ, 0x1, P1 ;  /* 0x00000001ff037807 */ /* 0x000fe40000800000 */
[----:B------:R-:W-:Y:S02]  /*8d50*/  LOP3.LUT R101, R101, R0, RZ, 0x3c, !PT ;  /* 0x0000000065657212 */ /* 0x000fe400078e3cff */
[----:B------:R-:W-:Y:S02]  /*8d60*/  LOP3.LUT R102, R102, R3, RZ, 0x3c, !PT ;  /* 0x0000000366667212 */ /* 0x000fe400078e3cff */
[----:B------:R-:W-:Y:S02]  /*8d70*/  @P2 R2UR UR36, R98 ;  /* 0x00000000622422ca */ /* 0x000fe400000e0000 */
[----:B------:R-:W-:Y:S02]  /*8d80*/  SEL R107, R107, RZ, P0 ;  /* 0x000000ff6b6b7207 */ /* 0x000fe40000000000 */
[----:B------:R-:W-:Y:S01]  /*8d90*/  SEL R44, R44, RZ, P1 ;  /* 0x000000ff2c2c7207 */ /* 0x000fe20000800000 */
[----:B------:R-:W-:Y:S10]  /*8da0*/  @P2 BRA `(.L_x_122) ;  /* 0xffffffbc00282947 */ /* 0x000ff4000383ffff */
[----:B------:R-:W-:Y:S05]  /*8db0*/  EXIT ;  /* 0x000000000000794d */ /* 0x000fea0003800000 */
.L_x_19:
[----:B--2---:R2:W1:Y:S02]  /*8dc0*/  SYNCS.PHASECHK.TRANS64.TRYWAIT P0, [R3+URZ+0xe0], R2 ;  /* 0x0000e002030075a7 */ /* 0x00446400080011ff */
[----:B-1----:R-:W-:Y:S05]  /*8dd0*/  @!P0 NANOSLEEP.SYNCS 0x989680 ;  /* 0x009896800000895d */ /* 0x002fea0003900000 */
[----:B------:R-:W1:Y:S02]  /*8de0*/  @!P0 SYNCS.PHASECHK.TRANS64 P0, [R3+URZ+0xe0], R2 ;  /* 0x0000e002030085a7 */ /* 0x000e6400080010ff */
[----:B-1----:R-:W-:Y:S05]  /*8df0*/  @!P0 BRA `(.L_x_19) ;  /* 0xfffffffc00f08947 */ /* 0x002fea000383ffff */
[----:B------:R-:W-:Y:S05]  /*8e00*/  BRA `(.L_x_123) ;  /* 0xffffff8400e47947 */ /* 0x000fea000383ffff */
.L_x_22:
[----:B-1----:R-:W-:-:S07]  /*8e10*/  MOV R2, UR33 ;  /* 0x0000002100027c02 */ /* 0x002fce0008000f00 */
.L_x_124:
[----:B-1----:R1:W2:Y:S02]  /*8e20*/  SYNCS.PHASECHK.TRANS64.TRYWAIT P0, [R2+URZ+0x10], R5 ;  /* 0x00001005020075a7 */ /* 0x0022a400080011ff */
[----:B--2---:R-:W-:Y:S05]  /*8e30*/  @!P0 NANOSLEEP.SYNCS 0x989680 ;  /* 0x009896800000895d */ /* 0x004fea0003900000 */
[----:B------:R-:W2:Y:S02]  /*8e40*/  @!P0 SYNCS.PHASECHK.TRANS64 P0, [R2+URZ+0x10], R5 ;  /* 0x00001005020085a7 */ /* 0x000ea400080010ff */
[----:B--2---:R-:W-:Y:S05]  /*8e50*/  @!P0 BRA `(.L_x_124) ;  /* 0xfffffffc00f08947 */ /* 0x004fea000383ffff */
[----:B------:R-:W-:Y:S05]  /*8e60*/  BRA `(.L_x_21) ;  /* 0xffffff8800347947 */ /* 0x000fea000383ffff */
.L_x_28:
[----:B-1----:R-:W-:-:S07]  /*8e70*/  MOV R2, UR17 ;  /* 0x0000001100027c02 */ /* 0x002fce0008000f00 */
.L_x_125:
[----:B-1----:R1:W2:Y:S02]  /*8e80*/  SYNCS.PHASECHK.TRANS64.TRYWAIT P0, [R2+URZ+0x10], R5 ;  /* 0x00001005020075a7 */ /* 0x0022a400080011ff */
[----:B--2---:R-:W-:Y:S05]  /*8e90*/  @!P0 NANOSLEEP.SYNCS 0x989680 ;  /* 0x009896800000895d */ /* 0x004fea0003900000 */
[----:B------:R-:W2:Y:S02]  /*8ea0*/  @!P0 SYNCS.PHASECHK.TRANS64 P0, [R2+URZ+0x10], R5 ;  /* 0x00001005020085a7 */ /* 0x000ea400080010ff */
[----:B--2---:R-:W-:Y:S05]  /*8eb0*/  @!P0 BRA `(.L_x_125) ;  /* 0xfffffffc00f08947 */ /* 0x004fea000383ffff */
[----:B------:R-:W-:Y:S05]  /*8ec0*/  BRA `(.L_x_27) ;  /* 0xffffff8800dc7947 */ /* 0x000fea000383ffff */
.L_x_32:
[----:B-1----:R1:W2:Y:S02]  /*8ed0*/  SYNCS.PHASECHK.TRANS64.TRYWAIT P0, [R2+URZ+0x70], R3 ;  /* 0x00007003020075a7 */ /* 0x0022a400080011ff */
[----:B--2---:R-:W-:Y:S05]  /*8ee0*/  @!P0 NANOSLEEP.SYNCS 0x989680 ;  /* 0x009896800000895d */ /* 0x004fea0003900000 */
[----:B------:R-:W2:Y:S02]  /*8ef0*/  @!P0 SYNCS.PHASECHK.TRANS64 P0, [R2+URZ+0x70], R3 ;  /* 0x00007003020085a7 */ /* 0x000ea400080010ff */
[----:B--2---:R-:W-:Y:S05]  /*8f00*/  @!P0 BRA `(.L_x_32) ;  /* 0xfffffffc00f08947 */ /* 0x004fea000383ffff */
[----:B------:R-:W-:Y:S05]  /*8f10*/  BRA `(.L_x_126) ;  /* 0xffffff8c006c7947 */ /* 0x000fea000383ffff */
.L_x_36:
[----:B----4-:R-:W-:-:S07]  /*8f20*/  MOV R0, UR4 ;  /* 0x0000000400007c02 */ /* 0x010fce0008000f00 */
.L_x_127:
[----:B-1----:R1:W2:Y:S02]  /*8f30*/  SYNCS.PHASECHK.TRANS64.TRYWAIT P0, [R0+URZ], R3 ;  /* 0x00000003000075a7 */ /* 0x0022a400080011ff */
[----:B--2---:R-:W-:Y:S05]  /*8f40*/  @!P0 NANOSLEEP.SYNCS 0x989680 ;  /* 0x009896800000895d */ /* 0x004fea0003900000 */
[----:B------:R-:W2:Y:S02]  /*8f50*/  @!P0 SYNCS.PHASECHK.TRANS64 P0, [R0+URZ], R3 ;  /* 0x00000003000085a7 */ /* 0x000ea400080010ff */
[----:B--2---:R-:W-:Y:S05]  /*8f60*/  @!P0 BRA `(.L_x_127) ;  /* 0xfffffffc00f08947 */ /* 0x004fea000383ffff */
[----:B------:R-:W-:Y:S05]  /*8f70*/  BRA `(.L_x_128) ;  /* 0xffffff9000dc7947 */ /* 0x000fea000383ffff */
.L_x_39:
[----:B-1----:R1:W2:Y:S02]  /*8f80*/  SYNCS.PHASECHK.TRANS64.TRYWAIT P0, [R0+URZ+0xd0], R5 ;  /* 0x0000d005000075a7 */ /* 0x0022a400080011ff */
[----:B--2---:R-:W-:Y:S05]  /*8f90*/  @!P0 NANOSLEEP.SYNCS 0x989680 ;  /* 0x009896800000895d */ /* 0x004fea0003900000 */
[----:B------:R-:W2:Y:S02]  /*8fa0*/  @!P0 SYNCS.PHASECHK.TRANS64 P0, [R0+URZ+0xd0], R5 ;  /* 0x0000d005000085a7 */ /* 0x000ea400080010ff */
[----:B--2---:R-:W-:Y:S05]  /*8fb0*/  @!P0 BRA `(.L_x_39) ;  /* 0xfffffffc00f08947 */ /* 0x004fea000383ffff */
[----:B------:R-:W-:Y:S05]  /*8fc0*/  BRA `(.L_x_129) ;  /* 0xffffff9400387947 */ /* 0x000fea000383ffff */
.L_x_40:
[----:B------:R-:W-:-:S07]  /*8fd0*/  MOV R0, UR5 ;  /* 0x0000000500007c02 */ /* 0x000fce0008000f00 */
.L_x_130:
[----:B-1----:R1:W2:Y:S02]  /*8fe0*/  SYNCS.PHASECHK.TRANS64.TRYWAIT P0, [R0+URZ+0x80], R5 ;  /* 0x00008005000075a7 */ /* 0x0022a400080011ff */
[----:B--2---:R-:W-:Y:S05]  /*8ff0*/  @!P0 NANOSLEEP.SYNCS 0x989680 ;  /* 0x009896800000895d */ /* 0x004fea0003900000 */
[----:B------:R-:W2:Y:S02]  /*9000*/  @!P0 SYNCS.PHASECHK.TRANS64 P0, [R0+URZ+0x80], R5 ;  /* 0x00008005000085a7 */ /* 0x000ea400080010ff */
[----:B--2---:R-:W-:Y:S05]  /*9010*/  @!P0 BRA `(.L_x_130) ;  /* 0xfffffffc00f08947 */ /* 0x004fea000383ffff */
[----:B------:R-:W-:Y:S05]  /*9020*/  BRA `(.L_x_131) ;  /* 0xffffff9400487947 */ /* 0x000fea000383ffff */
.L_x_41:
[----:B-1----:R1:W2:Y:S02]  /*9030*/  SYNCS.PHASECHK.TRANS64.TRYWAIT P1, [R0+URZ+0x70], R5 ;  /* 0x00007005000075a7 */ /* 0x0022a400080211ff */
[----:B--2---:R-:W-:Y:S05]  /*9040*/  @!P1 NANOSLEEP.SYNCS 0x989680 ;  /* 0x009896800000995d */ /* 0x004fea0003900000 */
[----:B------:R-:W2:Y:S02]  /*9050*/  @!P1 SYNCS.PHASECHK.TRANS64 P1, [R0+URZ+0x70], R5 ;  /* 0x00007005000095a7 */ /* 0x000ea400080210ff */
[----:B--2---:R-:W-:Y:S05]  /*9060*/  @!P1 BRA `(.L_x_41) ;  /* 0xfffffffc00f09947 */ /* 0x004fea000383ffff */
[----:B------:R-:W-:Y:S05]  /*9070*/  BRA `(.L_x_132) ;  /* 0xffffff9400787947 */ /* 0x000fea000383ffff */
.L_x_44:
[----:B------:R-:W-:-:S07]  /*9080*/  MOV R0, UR5 ;  /* 0x0000000500007c02 */ /* 0x000fce0008000f00 */
.L_x_133:
[----:B-1----:R1:W2:Y:S02]  /*9090*/  SYNCS.PHASECHK.TRANS64.TRYWAIT P0, [R0+URZ+0x80], R3 ;  /* 0x00008003000075a7 */ /* 0x0022a400080011ff */
[----:B--2---:R-:W-:Y:S05]  /*90a0*/  @!P0 NANOSLEEP.SYNCS 0x989680 ;  /* 0x009896800000895d */ /* 0x004fea0003900000 */
[----:B------:R-:W2:Y:S02]  /*90b0*/  @!P0 SYNCS.PHASECHK.TRANS64 P0, [R0+URZ+0x80], R3 ;  /* 0x00008003000085a7 */ /* 0x000ea400080010ff */
[----:B--2---:R-:W-:Y:S05]  /*90c0*/  @!P0 BRA `(.L_x_133) ;  /* 0xfffffffc00f08947 */ /* 0x004fea000383ffff */
[----:B------:R-:W-:Y:S05]  /*90d0*/  BRA `(.L_x_43) ;  /* 0xffffff9400cc7947 */ /* 0x000fea000383ffff */
.L_x_51:
[----:B-1----:R1:W2:Y:S02]  /*90e0*/  SYNCS.PHASECHK.TRANS64.TRYWAIT P1, [R0+URZ+0x70], R5 ;  /* 0x00007005000075a7 */ /* 0x0022a400080211ff */
[----:B--2---:R-:W-:Y:S05]  /*90f0*/  @!P1 NANOSLEEP.SYNCS 0x989680 ;  /* 0x009896800000995d */ /* 0x004fea0003900000 */
[----:B------:R-:W2:Y:S02]  /*9100*/  @!P1 SYNCS.PHASECHK.TRANS64 P1, [R0+URZ+0x70], R5 ;  /* 0x00007005000095a7 */ /* 0x000ea400080210ff */
[----:B--2---:R-:W-:Y:S05]  /*9110*/  @!P1 BRA `(.L_x_51) ;  /* 0xfffffffc00f09947 */ /* 0x004fea000383ffff */
[----:B------:R-:W-:Y:S05]  /*9120*/  BRA `(.L_x_134) ;  /* 0xffffff9c00247947 */ /* 0x000fea000383ffff */
.L_x_52:
[----:B------:R-:W-:-:S07]  /*9130*/  MOV R3, UR9 ;  /* 0x0000000900037c02 */ /* 0x000fce0008000f00 */
.L_x_135:
[----:B-1----:R1:W2:Y:S02]  /*9140*/  SYNCS.PHASECHK.TRANS64.TRYWAIT P0, [R3+URZ+0xb0], R0 ;  /* 0x0000b000030075a7 */ /* 0x0022a400080011ff */
[----:B--2---:R-:W-:Y:S05]  /*9150*/  @!P0 NANOSLEEP.SYNCS 0x989680 ;  /* 0x009896800000895d */ /* 0x004fea0003900000 */
[----:B------:R-:W2:Y:S02]  /*9160*/  @!P0 SYNCS.PHASECHK.TRANS64 P0, [R3+URZ+0xb0], R0 ;  /* 0x0000b000030085a7 */ /* 0x000ea400080010ff */
[----:B--2---:R-:W-:Y:S05]  /*9170*/  @!P0 BRA `(.L_x_135) ;  /* 0xfffffffc00f08947 */ /* 0x004fea000383ffff */
[----:B------:R-:W-:Y:S05]  /*9180*/  BRA `(.L_x_136) ;  /* 0xffffff9c00587947 */ /* 0x000fea000383ffff */
.L_x_55:
[----:B------:R-:W-:Y:S07]  /*9190*/  MOV R0, UR7 ;  /* 0x0000000700007c02 */ /* 0x000fee0008000f00 */
.L_x_137:
[----:B-1----:R1:W2:Y:S02]  /*91a0*/  SYNCS.PHASECHK.TRANS64.TRYWAIT P0, [R0+URZ], R3 ;  /* 0x00000003000075a7 */ /* 0x0022a400080011ff */
[----:B--2---:R-:W-:Y:S05]  /*91b0*/  @!P0 NANOSLEEP.SYNCS 0x989680 ;  /* 0x009896800000895d */ /* 0x004fea0003900000 */
[----:B------:R-:W2:Y:S02]  /*91c0*/  @!P0 SYNCS.PHASECHK.TRANS64 P0, [R0+URZ], R3 ;  /* 0x00000003000085a7 */ /* 0x000ea400080010ff */
[----:B--2---:R-:W-:Y:S05]  /*91d0*/  @!P0 BRA `(.L_x_137) ;  /* 0xfffffffc00f08947 */ /* 0x004fea000383ffff */
[----:B------:R-:W-:Y:S05]  /*91e0*/  BRA `(.L_x_54) ;  /* 0xffffff9c00907947 */ /* 0x000fea000383ffff */
.L_x_58:
[----:B------:R-:W-:-:S07]  /*91f0*/  MOV R0, UR5 ;  /* 0x0000000500007c02 */ /* 0x000fce0008000f00 */
.L_x_138:
[----:B--2---:R2:W3:Y:S02]  /*9200*/  SYNCS.PHASECHK.TRANS64.TRYWAIT P0, [R0+URZ], R3 ;  /* 0x00000003000075a7 */ /* 0x0044e400080011ff */
[----:B---3--:R-:W-:Y:S05]  /*9210*/  @!P0 NANOSLEEP.SYNCS 0x989680 ;  /* 0x009896800000895d */ /* 0x008fea0003900000 */
[----:B------:R-:W3:Y:S02]  /*9220*/  @!P0 SYNCS.PHASECHK.TRANS64 P0, [R0+URZ], R3 ;  /* 0x00000003000085a7 */ /* 0x000ee400080010ff */
[----:B---3--:R-:W-:Y:S05]  /*9230*/  @!P0 BRA `(.L_x_138) ;  /* 0xfffffffc00f08947 */ /* 0x008fea000383ffff */
[----:B------:R-:W-:Y:S05]  /*9240*/  BRA `(.L_x_139) ;  /* 0xffffffa000307947 */ /* 0x000fea000383ffff */
.L_x_59:
[----:B------:R-:W-:-:S07]  /*9250*/  MOV R0, UR5 ;  /* 0x0000000500007c02 */ /* 0x000fce0008000f00 */
.L_x_140:
[----:B--2---:R2:W3:Y:S02]  /*9260*/  SYNCS.PHASECHK.TRANS64.TRYWAIT P0, [R0+URZ], R3 ;  /* 0x00000003000075a7 */ /* 0x0044e400080011ff */
[----:B---3--:R-:W-:Y:S05]  /*9270*/  @!P0 NANOSLEEP.SYNCS 0x989680 ;  /* 0x009896800000895d */ /* 0x008fea0003900000 */
[----:B------:R-:W3:Y:S02]  /*9280*/  @!P0 SYNCS.PHASECHK.TRANS64 P0, [R0+URZ], R3 ;  /* 0x00000003000085a7 */ /* 0x000ee400080010ff */
[----:B---3--:R-:W-:Y:S05]  /*9290*/  @!P0 BRA `(.L_x_140) ;  /* 0xfffffffc00f08947 */ /* 0x008fea000383ffff */
[----:B------:R-:W-:Y:S05]  /*92a0*/  BRA `(.L_x_141) ;  /* 0xffffffa0003c7947 */ /* 0x000fea000383ffff */
.L_x_60:
[----:B------:R-:W-:-:S07]  /*92b0*/  MOV R0, UR5 ;  /* 0x0000000500007c02 */ /* 0x000fce0008000f00 */
.L_x_142:
[----:B--2---:R2:W3:Y:S02]  /*92c0*/  SYNCS.PHASECHK.TRANS64.TRYWAIT P0, [R0+URZ], R3 ;  /* 0x00000003000075a7 */ /* 0x0044e400080011ff */
[----:B---3--:R-:W-:Y:S05]  /*92d0*/  @!P0 NANOSLEEP.SYNCS 0x989680 ;  /* 0x009896800000895d */ /* 0x008fea0003900000 */
[----:B------:R-:W3:Y:S02]  /*92e0*/  @!P0 SYNCS.PHASECHK.TRANS64 P0, [R0+URZ], R3 ;  /* 0x00000003000085a7 */ /* 0x000ee400080010ff */
[----:B---3--:R-:W-:Y:S05]  /*92f0*/  @!P0 BRA `(.L_x_142) ;  /* 0xfffffffc00f08947 */ /* 0x008fea000383ffff */
[----:B------:R-:W-:Y:S05]  /*9300*/  BRA `(.L_x_143) ;  /* 0xffffffa000487947 */ /* 0x000fea000383ffff */
.L_x_61:
[----:B------:R-:W-:-:S07]  /*9310*/  MOV R0, UR7 ;  /* 0x0000000700007c02 */ /* 0x000fce0008000f00 */
.L_x_144:
[----:B--2---:R2:W3:Y:S02]  /*9320*/  SYNCS.PHASECHK.TRANS64.TRYWAIT P0, [R0+URZ], R3 ;  /* 0x00000003000075a7 */ /* 0x0044e400080011ff */
[----:B---3--:R-:W-:Y:S05]  /*9330*/  @!P0 NANOSLEEP.SYNCS 0x989680 ;  /* 0x009896800000895d */ /* 0x008fea0003900000 */
[----:B------:R-:W3:Y:S02]  /*9340*/  @!P0 SYNCS.PHASECHK.TRANS64 P0, [R0+URZ], R3 ;  /* 0x00000003000085a7 */ /* 0x000ee400080010ff */
[----:B---3--:R-:W-:Y:S05]  /*9350*/  @!P0 BRA `(.L_x_144) ;  /* 0xfffffffc00f08947 */ /* 0x008fea000383ffff */
[----:B------:R-:W-:Y:S05]  /*9360*/  BRA `(.L_x_145) ;  /* 0xffffffa000547947 */ /* 0x000fea000383ffff */
.L_x_66:
[----:B--2---:R2:W3:Y:S02]  /*9370*/  SYNCS.PHASECHK.TRANS64.TRYWAIT P0, [R0+URZ+0x70], R3 ;  /* 0x00007003000075a7 */ /* 0x0044e400080011ff */
[----:B---3--:R-:W-:Y:S05]  /*9380*/  @!P0 NANOSLEEP.SYNCS 0x989680 ;  /* 0x009896800000895d */ /* 0x008fea0003900000 */
[----:B------:R-:W3:Y:S02]  /*9390*/  @!P0 SYNCS.PHASECHK.TRANS64 P0, [R0+URZ+0x70], R3 ;  /* 0x00007003000085a7 */ /* 0x000ee400080010ff */
[----:B---3--:R-:W-:Y:S05]  /*93a0*/  @!P0 BRA `(.L_x_66) ;  /* 0xfffffffc00f08947 */ /* 0x008fea000383ffff */
[----:B------:R-:W-:Y:S05]  /*93b0*/  BRA `(.L_x_146) ;  /* 0xffffffa400607947 */ /* 0x000fea000383ffff */
.L_x_69:
[----:B------:R-:W-:Y:S07]  /*93c0*/  MOV R0, UR7 ;  /* 0x0000000700007c02 */ /* 0x000fee0008000f00 */
.L_x_147:
[----:B--2---:R2:W3:Y:S02]  /*93d0*/  SYNCS.PHASECHK.TRANS64.TRYWAIT P0, [R0+URZ+0x68], R3 ;  /* 0x00006803000075a7 */ /* 0x0044e400080011ff */
[----:B---3--:R-:W-:Y:S05]  /*93e0*/  @!P0 NANOSLEEP.SYNCS 0x989680 ;  /* 0x009896800000895d */ /* 0x008fea0003900000 */
[----:B------:R-:W3:Y:S02]  /*93f0*/  @!P0 SYNCS.PHASECHK.TRANS64 P0, [R0+URZ+0x68], R3 ;  /* 0x00006803000085a7 */ /* 0x000ee400080010ff */
[----:B---3--:R-:W-:Y:S05]  /*9400*/  @!P0 BRA `(.L_x_147) ;  /* 0xfffffffc00f08947 */ /* 0x008fea000383ffff */
[----:B------:R-:W-:Y:S05]  /*9410*/  BRA `(.L_x_68) ;  /* 0xffffffa800407947 */ /* 0x000fea000383ffff */
.L_x_72:
[----:B------:R-:W-:Y:S07]  /*9420*/  MOV R3, UR7 ;  /* 0x0000000700037c02 */ /* 0x000fee0008000f00 */
.L_x_148:
[----:B-1----:R1:W2:Y:S02]  /*9430*/  SYNCS.PHASECHK.TRANS64.TRYWAIT P0, [R3+URZ+0x40], R12 ;  /* 0x0000400c030075a7 */ /* 0x0022a400080011ff */
[----:B--2---:R-:W-:Y:S05]  /*9440*/  @!P0 NANOSLEEP.SYNCS 0x989680 ;  /* 0x009896800000895d */ /* 0x004fea0003900000 */
[----:B------:R-:W2:Y:S02]  /*9450*/  @!P0 SYNCS.PHASECHK.TRANS64 P0, [R3+URZ+0x40], R12 ;  /* 0x0000400c030085a7 */ /* 0x000ea400080010ff */
[----:B--2---:R-:W-:Y:S05]  /*9460*/  @!P0 BRA `(.L_x_148) ;  /* 0xfffffffc00f08947 */ /* 0x004fea000383ffff */
[----:B------:R-:W-:Y:S05]  /*9470*/  BRA `(.L_x_149) ;  /* 0xffffffa800b87947 */ /* 0x000fea000383ffff */
.L_x_73:
[----:B-1----:R-:W-:Y:S07]  /*9480*/  MOV R3, UR7 ;  /* 0x0000000700037c02 */ /* 0x002fee0008000f00 */
.L_x_150:
[----:B-1----:R1:W2:Y:S02]  /*9490*/  SYNCS.PHASECHK.TRANS64.TRYWAIT P0, [R3+URZ+0x48], R12 ;  /* 0x0000480c030075a7 */ /* 0x0022a400080011ff */
[----:B--2---:R-:W-:Y:S05]  /*94a0*/  @!P0 NANOSLEEP.SYNCS 0x989680 ;  /* 0x009896800000895d */ /* 0x004fea0003900000 */
[----:B------:R-:W2:Y:S02]  /*94b0*/  @!P0 SYNCS.PHASECHK.TRANS64 P0, [R3+URZ+0x48], R12 ;  /* 0x0000480c030085a7 */ /* 0x000ea400080010ff */
[----:B--2---:R-:W-:Y:S05]  /*94c0*/  @!P0 BRA `(.L_x_150) ;  /* 0xfffffffc00f08947 */ /* 0x004fea000383ffff */
[----:B------:R-:W-:Y:S05]  /*94d0*/  BRA `(.L_x_151) ;  /* 0xffffffa800f47947 */ /* 0x000fea000383ffff */
.L_x_74:
[----:B-1----:R-:W-:Y:S07]  /*94e0*/  MOV R3, UR7 ;  /* 0x0000000700037c02 */ /* 0x002fee0008000f00 */
.L_x_152:
[----:B-1----:R1:W2:Y:S02]  /*94f0*/  SYNCS.PHASECHK.TRANS64.TRYWAIT P0, [R3+URZ+0x50], R12 ;  /* 0x0000500c030075a7 */ /* 0x0022a400080011ff */
[----:B--2---:R-:W-:Y:S05]  /*9500*/  @!P0 NANOSLEEP.SYNCS 0x989680 ;  /* 0x009896800000895d */ /* 0x004fea0003900000 */
[----:B------:R-:W2:Y:S02]  /*9510*/  @!P0 SYNCS.PHASECHK.TRANS64 P0, [R3+URZ+0x50], R12 ;  /* 0x0000500c030085a7 */ /* 0x000ea400080010ff */
[----:B--2---:R-:W-:Y:S05]  /*9520*/  @!P0 BRA `(.L_x_152) ;  /* 0xfffffffc00f08947 */ /* 0x004fea000383ffff */
[----:B------:R-:W-:Y:S05]  /*9530*/  BRA `(.L_x_153) ;  /* 0xffffffac003c7947 */ /* 0x000fea000383ffff */
.L_x_75:
[----:B------:R-:W-:Y:S07]  /*9540*/  MOV R3, UR7 ;  /* 0x0000000700037c02 */ /* 0x000fee0008000f00 */
.L_x_154:
[----:B-1----:R1:W2:Y:S02]  /*9550*/  SYNCS.PHASECHK.TRANS64.TRYWAIT P0, [R3+URZ+0x58], R12 ;  /* 0x0000580c030075a7 */ /* 0x0022a400080011ff */
[----:B--2---:R-:W-:Y:S05]  /*9560*/  @!P0 NANOSLEEP.SYNCS 0x989680 ;  /* 0x009896800000895d */ /* 0x004fea0003900000 */
[----:B------:R-:W2:Y:S02]  /*9570*/  @!P0 SYNCS.PHASECHK.TRANS64 P0, [R3+URZ+0x58], R12 ;  /* 0x0000580c030085a7 */ /* 0x000ea400080010ff */
[----:B--2---:R-:W-:Y:S05]  /*9580*/  @!P0 BRA `(.L_x_154) ;  /* 0xfffffffc00f08947 */ /* 0x004fea000383ffff */
[----:B------:R-:W-:Y:S05]  /*9590*/  BRA `(.L_x_155) ;  /* 0xffffffac00c47947 */ /* 0x000fea000383ffff */
.L_x_77:
[----:B------:R-:W-:-:S07]  /*95a0*/  MOV R0, UR7 ;  /* 0x0000000700007c02 */ /* 0x000fce0008000f00 */
.L_x_156:
[----:B-1----:R1:W3:Y:S02]  /*95b0*/  SYNCS.PHASECHK.TRANS64.TRYWAIT P0, [R0+URZ+0x40], R3 ;  /* 0x00004003000075a7 */ /* 0x0022e400080011ff */
[----:B---3--:R-:W-:Y:S05]  /*95c0*/  @!P0 NANOSLEEP.SYNCS 0x989680 ;  /* 0x009896800000895d */ /* 0x008fea0003900000 */
[----:B------:R-:W3:Y:S02]  /*95d0*/  @!P0 SYNCS.PHASECHK.TRANS64 P0, [R0+URZ+0x40], R3 ;  /* 0x00004003000085a7 */ /* 0x000ee400080010ff */
[----:B---3--:R-:W-:Y:S05]  /*95e0*/  @!P0 BRA `(.L_x_156) ;  /* 0xfffffffc00f08947 */ /* 0x008fea000383ffff */
[----:B------:R-:W-:Y:S05]  /*95f0*/  BRA `(.L_x_157) ;  /* 0xffffffb000347947 */ /* 0x000fea000383ffff */
.L_x_78:
[----:B-1----:R-:W-:-:S07]  /*9600*/  MOV R0, UR7 ;  /* 0x0000000700007c02 */ /* 0x002fce0008000f00 */
.L_x_158:
[----:B-1----:R1:W3:Y:S02]  /*9610*/  SYNCS.PHASECHK.TRANS64.TRYWAIT P0, [R0+URZ+0x48], R3 ;  /* 0x00004803000075a7 */ /* 0x0022e400080011ff */
[----:B---3--:R-:W-:Y:S05]  /*9620*/  @!P0 NANOSLEEP.SYNCS 0x989680 ;  /* 0x009896800000895d */ /* 0x008fea0003900000 */
[----:B------:R-:W3:Y:S02]  /*9630*/  @!P0 SYNCS.PHASECHK.TRANS64 P0, [R0+URZ+0x48], R3 ;  /* 0x00004803000085a7 */ /* 0x000ee400080010ff */
[----:B---3--:R-:W-:Y:S05]  /*9640*/  @!P0 BRA `(.L_x_158) ;  /* 0xfffffffc00f08947 */ /* 0x008fea000383ffff */
[----:B------:R-:W-:Y:S05]  /*9650*/  BRA `(.L_x_159) ;  /* 0xffffffb000247947 */ /* 0x000fea000383ffff */
.L_x_79:
[----:B-1----:R-:W-:-:S07]  /*9660*/  MOV R0, UR7 ;  /* 0x0000000700007c02 */ /* 0x002fce0008000f00 */
.L_x_160:
[----:B-1----:R1:W3:Y:S02]  /*9670*/  SYNCS.PHASECHK.TRANS64.TRYWAIT P0, [R0+URZ+0x50], R3 ;  /* 0x00005003000075a7 */ /* 0x0022e400080011ff */
[----:B---3--:R-:W-:Y:S05]  /*9680*/  @!P0 NANOSLEEP.SYNCS 0x989680 ;  /* 0x009896800000895d */ /* 0x008fea0003900000 */
[----:B------:R-:W3:Y:S02]  /*9690*/  @!P0 SYNCS.PHASECHK.TRANS64 P0, [R0+URZ+0x50], R3 ;  /* 0x00005003000085a7 */ /* 0x000ee400080010ff */
[----:B---3--:R-:W-:Y:S05]  /*96a0*/  @!P0 BRA `(.L_x_160) ;  /* 0xfffffffc00f08947 */ /* 0x008fea000383ffff */
[----:B------:R-:W-:Y:S05]  /*96b0*/  BRA `(.L_x_161) ;  /* 0xffffffb000147947 */ /* 0x000fea000383ffff */
.L_x_81:
[----:B--2---:R2:W4:Y:S02]  /*96c0*/  SYNCS.PHASECHK.TRANS64.TRYWAIT P0, [R0+URZ+0x70], R3 ;  /* 0x00007003000075a7 */ /* 0x00452400080011ff */
[----:B----4-:R-:W-:Y:S05]  /*96d0*/  @!P0 NANOSLEEP.SYNCS 0x989680 ;  /* 0x009896800000895d */ /* 0x010fea0003900000 */
[----:B------:R-:W4:Y:S02]  /*96e0*/  @!P0 SYNCS.PHASECHK.TRANS64 P0, [R0+URZ+0x70], R3 ;  /* 0x00007003000085a7 */ /* 0x000f2400080010ff */
[----:B----4-:R-:W-:Y:S05]  /*96f0*/  @!P0 BRA `(.L_x_81) ;  /* 0xfffffffc00f08947 */ /* 0x010fea000383ffff */
[----:B------:R-:W-:Y:S05]  /*9700*/  BRA `(.L_x_162) ;  /* 0xffffffb000e47947 */ /* 0x000fea000383ffff */
.L_x_92:
[----:B-1----:R1:W3:Y:S02]  /*9710*/  SYNCS.PHASECHK.TRANS64.TRYWAIT P1, [R0+URZ+0x20], R3 ;  /* 0x00002003000075a7 */ /* 0x0022e400080211ff */
[----:B---3--:R-:W-:Y:S05]  /*9720*/  @!P1 NANOSLEEP.SYNCS 0x989680 ;  /* 0x009896800000995d */ /* 0x008fea0003900000 */
[----:B------:R-:W3:Y:S02]  /*9730*/  @!P1 SYNCS.PHASECHK.TRANS64 P1, [R0+URZ+0x20], R3 ;  /* 0x00002003000095a7 */ /* 0x000ee400080210ff */
[----:B---3--:R-:W-:Y:S05]  /*9740*/  @!P1 BRA `(.L_x_92) ;  /* 0xfffffffc00f09947 */ /* 0x008fea000383ffff */
[----:B------:R-:W-:Y:S05]  /*9750*/  BRA `(.L_x_91) ;  /* 0xffffffbc00fc7947 */ /* 0x000fea000383ffff */
.L_x_94:
[----:B---3--:R3:W4:Y:S02]  /*9760*/  SYNCS.PHASECHK.TRANS64.TRYWAIT P0, [R108+URZ+0x90], R7 ;  /* 0x000090076c0075a7 */ /* 0x00872400080011ff */
[----:B----4-:R-:W-:Y:S05]  /*9770*/  @!P0 NANOSLEEP.SYNCS 0x989680 ;  /* 0x009896800000895d */ /* 0x010fea0003900000 */
[----:B------:R-:W4:Y:S02]  /*9780*/  @!P0 SYNCS.PHASECHK.TRANS64 P0, [R108+URZ+0x90], R7 ;  /* 0x000090076c0085a7 */ /* 0x000f2400080010ff */
[----:B----4-:R-:W-:Y:S05]  /*9790*/  @!P0 BRA `(.L_x_94) ;  /* 0xfffffffc00f08947 */ /* 0x010fea000383ffff */
[----:B------:R-:W-:Y:S05]  /*97a0*/  BRA `(.L_x_93) ;  /* 0xffffffc000507947 */ /* 0x000fea000383ffff */
.L_x_102:
[----:B--2---:R2:W3:Y:S02]  /*97b0*/  SYNCS.PHASECHK.TRANS64.TRYWAIT P0, [R55+URZ+0x20], R0 ;  /* 0x00002000370075a7 */ /* 0x0044e400080011ff */
[----:B---3--:R-:W-:Y:S05]  /*97c0*/  @!P0 NANOSLEEP.SYNCS 0x989680 ;  /* 0x009896800000895d */ /* 0x008fea0003900000 */
[----:B------:R-:W3:Y:S02]  /*97d0*/  @!P0 SYNCS.PHASECHK.TRANS64 P0, [R55+URZ+0x20], R0 ;  /* 0x00002000370085a7 */ /* 0x000ee400080010ff */
[----:B---3--:R-:W-:Y:S05]  /*97e0*/  @!P0 BRA `(.L_x_102) ;  /* 0xfffffffc00f08947 */ /* 0x008fea000383ffff */
[----:B------:R-:W-:Y:S05]  /*97f0*/  BRA `(.L_x_101) ;  /* 0xffffffcc00487947 */ /* 0x000fea000383ffff */
.L_x_110:
[----:B--2---:R2:W3:Y:S02]  /*9800*/  SYNCS.PHASECHK.TRANS64.TRYWAIT P0, [R73+URZ+0x20], R2 ;  /* 0x00002002490075a7 */ /* 0x0044e400080011ff */
[----:B---3--:R-:W-:Y:S05]  /*9810*/  @!P0 NANOSLEEP.SYNCS 0x989680 ;  /* 0x009896800000895d */ /* 0x008fea0003900000 */
[----:B------:R-:W3:Y:S02]  /*9820*/  @!P0 SYNCS.PHASECHK.TRANS64 P0, [R73+URZ+0x20], R2 ;  /* 0x00002002490085a7 */ /* 0x000ee400080010ff */
[----:B---3--:R-:W-:Y:S05]  /*9830*/  @!P0 BRA `(.L_x_110) ;  /* 0xfffffffc00f08947 */ /* 0x008fea000383ffff */
[----:B------:R-:W-:Y:S05]  /*9840*/  BRA `(.L_x_109) ;  /* 0xffffffd800847947 */ /* 0x000fea000383ffff */
.L_x_118:
[----:B--2---:R2:W3:Y:S02]  /*9850*/  SYNCS.PHASECHK.TRANS64.TRYWAIT P0, [R76+URZ+0x20], R3 ;  /* 0x000020034c0075a7 */ /* 0x0044e400080011ff */
[----:B---3--:R-:W-:Y:S05]  /*9860*/  @!P0 NANOSLEEP.SYNCS 0x989680 ;  /* 0x009896800000895d */ /* 0x008fea0003900000 */
[----:B------:R-:W3:Y:S02]  /*9870*/  @!P0 SYNCS.PHASECHK.TRANS64 P0, [R76+URZ+0x20], R3 ;  /* 0x000020034c0085a7 */ /* 0x000ee400080010ff */
[----:B---3--:R-:W-:Y:S05]  /*9880*/  @!P0 BRA `(.L_x_118) ;  /* 0xfffffffc00f08947 */ /* 0x008fea000383ffff */
[----:B------:R-:W-:Y:S05]  /*9890*/  BRA `(.L_x_117) ;  /* 0xffffffe400cc7947 */ /* 0x000fea000383ffff */
        .weak           $__internal_0_$__cuda_sm10x_tcgen05_guardrail_trap_col_being_dealloced_not_returned_by_alloc
        .type           $__internal_0_$__cuda_sm10x_tcgen05_guardrail_trap_col_being_dealloced_not_returned_by_alloc,@function
        .size           $__internal_0_$__cuda_sm10x_tcgen05_guardrail_trap_col_being_dealloced_not_returned_by_alloc,($__internal_1_$__cuda_sm10x_tcgen05_guardrail_trap_phase_invalid_during_alloc - $__internal_0_$__cuda_sm10x_tcgen05_guardrail_trap_col_being_dealloced_not_returned_by_alloc)
$__internal_0_$__cuda_sm10x_tcgen05_guardrail_trap_col_being_dealloced_not_returned_by_alloc:
[----:B------:R-:W-:Y:S05]  /*98a0*/  BPT.TRAP 0x1 ;  /* 0x000000040000795c */ /* 0x000fea0000300000 */
[----:B------:R-:W-:-:S04]  /*98b0*/  HFMA2 R3, -RZ, RZ, 0, 0 ;  /* 0x00000000ff037431 */ /* 0x000fc800000001ff */
[----:B------:R-:W-:Y:S05]  /*98c0*/  RET.REL.NODEC R2 `(_ZN7cutlass13device_kernelINS_4gemm6kernel13GemmUniversalIN4cute5tupleIJiiiiEEENS1_10collective13CollectiveMmaINS1_35MainloopSm100TmaUmmaWarpSpecializedILi2ELi2ELi4ENS5_IJNS4_1CILi1EEESB_SB_EEEEENS5_IJNSA_ILi64EEENSA_ILi256EEENSA_ILi32EEEEEEaNS5_IJlSB_lEEEaSI_NS4_8TiledMMAINS4_8MMA_AtomIJNS4_15SM100_MMA_S8_SSIaaiLi64ELi256ELNS4_4UMMA5MajorE0ELSN_0ELNSM_8SaturateE0EEEEEENS4_6LayoutISC_NS5_IJNSA_ILi0EEESS_SS_EEEEENS5_IJNS4_10UnderscoreESV_SV_EEEEENS4_13SM90_TMA_LOADENS4_14ComposedLayoutINS4_7SwizzleILi1ELi4ELi3EEENS4_18smem_ptr_flag_bitsILi8EEENSR_INS5_IJNSA_ILi8EEESG_EEENS5_IJSG_SB_EEEEEEEvNS4_8identityESY_S18_vS19_EENS_8epilogue10collective18CollectiveEpilogueINS1B_23Sm100TmaWarpSpecializedILi4ELi2ELi32ELb0ELb0EEEJSH_NS5_IJNSR_ISE_SB_EES1G_EEEaSI_aSI_NS1B_6fusion15FusionCallbacksIS1F_NS1I_17LinearCombinationIaiaiLNS_15FloatRoundStyleE2EEESH_S1H_JEEENS4_5SM1004TMEM4LOAD26SM100_TMEM_LOAD_16dp32b32xESY_NSZ_INS10_ILi2ELi4ELi3EEES13_NSR_INS5_IJS14_SE_EEENS5_IJSE_SB_EEEEEEENS4_39AutoVectorizingCopyWithAssumedAlignmentILi128EEENS4_14SM90_TMA_STOREES1W_S1Y_S1Y_EEEvvEEEEvNT_6ParamsE) ;  /* 0xffffff6402cc7950 */ /* 0x000fea0003c3ffff */
        .weak           $__internal_1_$__cuda_sm10x_tcgen05_guardrail_trap_phase_invalid_during_alloc
        .type           $__internal_1_$__cuda_sm10x_tcgen05_guardrail_trap_phase_invalid_during_alloc,@function
        .size           $__internal_1_$__cuda_sm10x_tcgen05_guardrail_trap_phase_invalid_during_alloc,($__internal_2_$__cuda_sm10x_tcgen05_guardrail_trap_unallocated_columns_being_dealloced - $__internal_1_$__cuda_sm10x_tcgen05_guardrail_trap_phase_invalid_during_alloc)
$__internal_1_$__cuda_sm10x_tcgen05_guardrail_trap_phase_invalid_during_alloc:
[----:B------:R-:W-:Y:S05]  /*98d0*/  BPT.TRAP 0x1 ;  /* 0x000000040000795c */ /* 0x000fea0000300000 */
[----:B------:R-:W-:-:S04]  /*98e0*/  MOV R3, 0x0 ;  /* 0x0000000000037802 */ /* 0x000fc80000000f00 */
[----:B------:R-:W-:Y:S05]  /*98f0*/  RET.REL.NODEC R2 `(_ZN7cutlass13device_kernelINS_4gemm6kernel13GemmUniversalIN4cute5tupleIJiiiiEEENS1_10collective13CollectiveMmaINS1_35MainloopSm100TmaUmmaWarpSpecializedILi2ELi2ELi4ENS5_IJNS4_1CILi1EEESB_SB_EEEEENS5_IJNSA_ILi64EEENSA_ILi256EEENSA_ILi32EEEEEEaNS5_IJlSB_lEEEaSI_NS4_8TiledMMAINS4_8MMA_AtomIJNS4_15SM100_MMA_S8_SSIaaiLi64ELi256ELNS4_4UMMA5MajorE0ELSN_0ELNSM_8SaturateE0EEEEEENS4_6LayoutISC_NS5_IJNSA_ILi0EEESS_SS_EEEEENS5_IJNS4_10UnderscoreESV_SV_EEEEENS4_13SM90_TMA_LOADENS4_14ComposedLayoutINS4_7SwizzleILi1ELi4ELi3EEENS4_18smem_ptr_flag_bitsILi8EEENSR_INS5_IJNSA_ILi8EEESG_EEENS5_IJSG_SB_EEEEEEEvNS4_8identityESY_S18_vS19_EENS_8epilogue10collective18CollectiveEpilogueINS1B_23Sm100TmaWarpSpecializedILi4ELi2ELi32ELb0ELb0EEEJSH_NS5_IJNSR_ISE_SB_EES1G_EEEaSI_aSI_NS1B_6fusion15FusionCallbacksIS1F_NS1I_17LinearCombinationIaiaiLNS_15FloatRoundStyleE2EEESH_S1H_JEEENS4_5SM1004TMEM4LOAD26SM100_TMEM_LOAD_16dp32b32xESY_NSZ_INS10_ILi2ELi4ELi3EEES13_NSR_INS5_IJS14_SE_EEENS5_IJSE_SB_EEEEEEENS4_39AutoVectorizingCopyWithAssumedAlignmentILi128EEENS4_14SM90_TMA_STOREES1W_S1Y_S1Y_EEEvvEEEEvNT_6ParamsE) ;  /* 0xffffff6402c07950 */ /* 0x000fea0003c3ffff */
        .weak           $__internal_2_$__cuda_sm10x_tcgen05_guardrail_trap_unallocated_columns_being_dealloced
        .type           $__internal_2_$__cuda_sm10x_tcgen05_guardrail_trap_unallocated_columns_being_dealloced,@function
        .size           $__internal_2_$__cuda_sm10x_tcgen05_guardrail_trap_unallocated_columns_being_dealloced,(.L_x_164 - $__internal_2_$__cuda_sm10x_tcgen05_guardrail_trap_unallocated_columns_being_dealloced)
$__internal_2_$__cuda_sm10x_tcgen05_guardrail_trap_unallocated_columns_being_dealloced:
[----:B------:R-:W-:Y:S05]  /*9900*/  BPT.TRAP 0x1 ;  /* 0x000000040000795c */ /* 0x000fea0000300000 */
[----:B------:R-:W-:-:S04]  /*9910*/  HFMA2 R3, -RZ, RZ, 0, 0 ;  /* 0x00000000ff037431 */ /* 0x000fc800000001ff */
[----:B------:R-:W-:Y:S05]  /*9920*/  RET.REL.NODEC R2 `(_ZN7cutlass13device_kernelINS_4gemm6kernel13GemmUniversalIN4cute5tupleIJiiiiEEENS1_10collective13CollectiveMmaINS1_35MainloopSm100TmaUmmaWarpSpecializedILi2ELi2ELi4ENS5_IJNS4_1CILi1EEESB_SB_EEEEENS5_IJNSA_ILi64EEENSA_ILi256EEENSA_ILi32EEEEEEaNS5_IJlSB_lEEEaSI_NS4_8TiledMMAINS4_8MMA_AtomIJNS4_15SM100_MMA_S8_SSIaaiLi64ELi256ELNS4_4UMMA5MajorE0ELSN_0ELNSM_8SaturateE0EEEEEENS4_6LayoutISC_NS5_IJNSA_ILi0EEESS_SS_EEEEENS5_IJNS4_10UnderscoreESV_SV_EEEEENS4_13SM90_TMA_LOADENS4_14ComposedLayoutINS4_7SwizzleILi1ELi4ELi3EEENS4_18smem_ptr_flag_bitsILi8EEENSR_INS5_IJNSA_ILi8EEESG_EEENS5_IJSG_SB_EEEEEEEvNS4_8identityESY_S18_vS19_EENS_8epilogue10collective18CollectiveEpilogueINS1B_23Sm100TmaWarpSpecializedILi4ELi2ELi32ELb0ELb0EEEJSH_NS5_IJNSR_ISE_SB_EES1G_EEEaSI_aSI_NS1B_6fusion15FusionCallbacksIS1F_NS1I_17LinearCombinationIaiaiLNS_15FloatRoundStyleE2EEESH_S1H_JEEENS4_5SM1004TMEM4LOAD26SM100_TMEM_LOAD_16dp32b32xESY_NSZ_INS10_ILi2ELi4ELi3EEES13_NSR_INS5_IJS14_SE_EEENS5_IJSE_SB_EEEEEEENS4_39AutoVectorizingCopyWithAssumedAlignmentILi128EEENS4_14SM90_TMA_STOREES1W_S1Y_S1Y_EEEvvEEEEvNT_6ParamsE) ;  /* 0xffffff6402b47950 */ /* 0x000fea0003c3ffff */
.L_x_163:
[----:B------:R-:W-:-:S00]  /*9930*/  BRA `(.L_x_163) ;  /* 0xfffffffc00fc7947 */ /* 0x000fc0000383ffff */
[----:B------:R-:W-:-:S00]  /*9940*/  NOP ;  /* 0x0000000000007918 */ /* 0x000fc00000000000 */
        /* <DEDUP_REMOVED lines=11> */
.L_x_164:


//--------------------- .nv.global.init           --------------------------
	.section	.nv.global.init,"aw",@progbits
.nv.global.init:
	.type		$str$27,@object
	.size		$str$27,($str$28 - $str$27)
$str$27:
        /*0000*/ 	.byte	0x28, 0x61, 0x64, 0x64, 0x72, 0x65, 0x73, 0x73, 0x20, 0x26, 0x20, 0x6d, 0x61, 0x73, 0x6b, 0x29
        /*0010*/ 	.byte	0x20, 0x3d, 0x3d, 0x20, 0x30, 0x00
	.type		$str$28,@object
	.size		$str$28,($str$26 - $str$28)
$str$28:
        /*0016*/ 	.byte	0x2f, 0x74, 0x6d, 0x70, 0x2f, 0x63, 0x75, 0x74, 0x6c, 0x61, 0x73, 0x73, 0x5f, 0x73, 0x77, 0x65
        /*0026*/ 	.byte	0x65, 0x70, 0x5f, 0x73, 0x72, 0x63, 0x2f, 0x69, 0x6e, 0x63, 0x6c, 0x75, 0x64, 0x65, 0x2f, 0x63
        /*0036*/ 	.byte	0x75, 0x74, 0x65, 0x2f, 0x70, 0x6f, 0x69, 0x6e, 0x74, 0x65, 0x72, 0x5f, 0x66, 0x6c, 0x61, 0x67
        /*0046*/ 	.byte	0x67, 0x65, 0x64, 0x2e, 0x68, 0x70, 0x70, 0x00
	.type		$str$26,@object
	.size		$str$26,($str$25 - $str$26)
$str$26:
        /*004e*/ 	.byte	0x2f, 0x74, 0x6d, 0x70, 0x2f, 0x63, 0x75, 0x74, 0x6c, 0x61, 0x73, 0x73, 0x5f, 0x73, 0x77, 0x65
        /*005e*/ 	.byte	0x65, 0x70, 0x5f, 0x73, 0x72, 0x63, 0x2f, 0x69, 0x6e, 0x63, 0x6c, 0x75, 0x64, 0x65, 0x2f, 0x63
        /*006e*/ 	.byte	0x75, 0x74, 0x65, 0x2f, 0x61, 0x74, 0x6f, 0x6d, 0x2f, 0x63, 0x6f, 0x70, 0x79, 0x5f, 0x74, 0x72
        /*007e*/ 	.byte	0x61, 0x69, 0x74, 0x73, 0x5f, 0x73, 0x6d, 0x31, 0x30, 0x30, 0x2e, 0x68, 0x70, 0x70, 0x00
	.type		$str$25,@object
	.size		$str$25,(__unnamed_1 - $str$25)
$str$25:
        /*008d*/ 	.byte	0x28, 0x28, 0x75, 0x69, 0x6e, 0x74, 0x33, 0x32, 0x5f, 0x74, 0x28, 0x74, 0x68, 0x72, 0x65, 0x61
        /*009d*/ 	.byte	0x64, 0x49, 0x64, 0x78, 0x2e, 0x78, 0x29, 0x20, 0x2f, 0x20, 0x33, 0x32, 0x29, 0x20, 0x25, 0x20
        /*00ad*/ 	.byte	0x34, 0x29, 0x20, 0x3d, 0x3d, 0x20, 0x28, 0x28, 0x28, 0x74, 0x6d, 0x65, 0x6d, 0x5f, 0x61, 0x64
        /*00bd*/ 	.byte	0x64, 0x72, 0x20, 0x3e, 0x3e, 0x20, 0x31, 0x36, 0x29, 0x20, 0x2f, 0x20, 0x33, 0x32, 0x29, 0x20
        /*00cd*/ 	.byte	0x25, 0x20, 0x34, 0x29, 0x00
	.type		__unnamed_1,@object
	.size		__unnamed_1,(__unnamed_2 - __unnamed_1)
__unnamed_1:
        /*00d2*/ 	.byte	0x61, 0x75, 0x74, 0x6f, 0x20, 0x63, 0x75, 0x74, 0x65, 0x3a, 0x3a, 0x61, 0x73, 0x5f, 0x70, 0x6f
        /* <DEDUP_REMOVED lines=24> */
        /*0262*/ 	.byte	0x00
	.type		__unnamed_2,@object
	.size		__unnamed_2,(__unnamed_3 - __unnamed_2)
__unnamed_2:
        /* <DEDUP_REMOVED lines=26> */
	.type		__unnamed_3,@object
	.size		__unnamed_3,(.L_3 - __unnamed_3)
__unnamed_3:
        /* <DEDUP_REMOVED lines=41> */
.L_3:


//--------------------- .nv.shared._ZN7cutlass13device_kernelINS_4gemm6kernel13GemmUniversalIN4cute5tupleIJiiiiEEENS1_10collective13CollectiveMmaINS1_35MainloopSm100TmaUmmaWarpSpecializedILi2ELi2ELi4ENS5_IJNS4_1CILi1EEESB_SB_EEEEENS5_IJNSA_ILi64EEENSA_ILi256EEENSA_ILi32EEEEEEaNS5_IJlSB_lEEEaSI_NS4_8TiledMMAINS4_8MMA_AtomIJNS4_15SM100_MMA_S8_SSIaaiLi64ELi256ELNS4_4UMMA5MajorE0ELSN_0ELNSM_8SaturateE0EEEEEENS4_6LayoutISC_NS5_IJNSA_ILi0EEESS_SS_EEEEENS5_IJNS4_10UnderscoreESV_SV_EEEEENS4_13SM90_TMA_LOADENS4_14ComposedLayoutINS4_7SwizzleILi1ELi4ELi3EEENS4_18smem_ptr_flag_bitsILi8EEENSR_INS5_IJNSA_ILi8EEESG_EEENS5_IJSG_SB_EEEEEEEvNS4_8identityESY_S18_vS19_EENS_8epilogue10collective18CollectiveEpilogueINS1B_23Sm100TmaWarpSpecializedILi4ELi2ELi32ELb0ELb0EEEJSH_NS5_IJNSR_ISE_SB_EES1G_EEEaSI_aSI_NS1B_6fusion15FusionCallbacksIS1F_NS1I_17LinearCombinationIaiaiLNS_15FloatRoundStyleE2EEESH_S1H_JEEENS4_5SM1004TMEM4LOAD26SM100_TMEM_LOAD_16dp32b32xESY_NSZ_INS10_ILi2ELi4ELi3EEES13_NSR_INS5_IJS14_SE_EEENS5_IJSE_SB_EEEEEEENS4_39AutoVectorizingCopyWithAssumedAlignmentILi128EEENS4_14SM90_TMA_STOREES1W_S1Y_S1Y_EEEvvEEEEvNT_6ParamsE --------------------------
	.section	.nv.shared._ZN7cutlass13device_kernelINS_4gemm6kernel13GemmUniversalIN4cute5tupleIJiiiiEEENS1_10collective13CollectiveMmaINS1_35MainloopSm100TmaUmmaWarpSpecializedILi2ELi2ELi4ENS5_IJNS4_1CILi1EEESB_SB_EEEEENS5_IJNSA_ILi64EEENSA_ILi256EEENSA_ILi32EEEEEEaNS5_IJlSB_lEEEaSI_NS4_8TiledMMAINS4_8MMA_AtomIJNS4_15SM100_MMA_S8_SSIaaiLi64ELi256ELNS4_4UMMA5MajorE0ELSN_0ELNSM_8SaturateE0EEEEEENS4_6LayoutISC_NS5_IJNSA_ILi0EEESS_SS_EEEEENS5_IJNS4_10UnderscoreESV_SV_EEEEENS4_13SM90_TMA_LOADENS4_14ComposedLayoutINS4_7SwizzleILi1ELi4ELi3EEENS4_18smem_ptr_flag_bitsILi8EEENSR_INS5_IJNSA_ILi8EEESG_EEENS5_IJSG_SB_EEEEEEEvNS4_8identityESY_S18_vS19_EENS_8epilogue10collective18CollectiveEpilogueINS1B_23Sm100TmaWarpSpecializedILi4ELi2ELi32ELb0ELb0EEEJSH_NS5_IJNSR_ISE_SB_EES1G_EEEaSI_aSI_NS1B_6fusion15FusionCallbacksIS1F_NS1I_17LinearCombinationIaiaiLNS_15FloatRoundStyleE2EEESH_S1H_JEEENS4_5SM1004TMEM4LOAD26SM100_TMEM_LOAD_16dp32b32xESY_NSZ_INS10_ILi2ELi4ELi3EEES13_NSR_INS5_IJS14_SE_EEENS5_IJSE_SB_EEEEEEENS4_39AutoVectorizingCopyWithAssumedAlignmentILi128EEENS4_14SM90_TMA_STOREES1W_S1Y_S1Y_EEEvvEEEEvNT_6ParamsE,"aw",@nobits
	.sectionflags	@""
	.align	16
	.zero		1024


//--------------------- .nv.shared.reserved.0     --------------------------
	.section	.nv.shared.reserved.0,"aw",@nobits
	.weak		__nv_reservedSMEM_offset_0_alias
	.size		__nv_reservedSMEM_offset_0_alias, 0, 64
	.other		__nv_reservedSMEM_offset_0_alias,@"STO_CUDA_RESERVED_SHARED STV_DEFAULT"
__nv_reservedSMEM_offset_0_alias:
	.zero		0
.nv.shared.reserved.0:
	.zero		64
	.weak		__nv_reservedSMEM_tcgen05_partition
	.type		__nv_reservedSMEM_tcgen05_partition,@object
	.size		__nv_reservedSMEM_tcgen05_partition,(.L_0 - __nv_reservedSMEM_tcgen05_partition)
__nv_reservedSMEM_tcgen05_partition:
	.zero		32
.L_0:


//--------------------- .nv.global                --------------------------
	.section	.nv.global,"aw",@nobits
.nv.global:
	.type		_ZN40_INTERNAL_1091d8df_4_k_cu_82b64c85_307994cute1_E,@object
	.size		_ZN40_INTERNAL_1091d8df_4_k_cu_82b64c85_307994cute1_E,(_ZN40_INTERNAL_1091d8df_4_k_cu_82b64c85_307994cuda3std3__45__cpo6cbeginE - _ZN40_INTERNAL_1091d8df_4_k_cu_82b64c85_307994cute1_E)
_ZN40_INTERNAL_1091d8df_4_k_cu_82b64c85_307994cute1_E:
	.zero		1
	.type		_ZN40_INTERNAL_1091d8df_4_k_cu_82b64c85_307994cuda3std3__45__cpo6cbeginE,@object
	.size		_ZN40_INTERNAL_1091d8df_4_k_cu_82b64c85_307994cuda3std3__45__cpo6cbeginE,(_ZN40_INTERNAL_1091d8df_4_k_cu_82b64c85_307994cuda3std3__48in_placeE - _ZN40_INTERNAL_1091d8df_4_k_cu_82b64c85_307994cuda3std3__45__cpo6cbeginE)
_ZN40_INTERNAL_1091d8df_4_k_cu_82b64c85_307994cuda3std3__45__cpo6cbeginE:
	.zero		1
	.type		_ZN40_INTERNAL_1091d8df_4_k_cu_82b64c85_307994cuda3std3__48in_placeE,@object
	.size		_ZN40_INTERNAL_1091d8df_4_k_cu_82b64c85_307994cuda3std3__48in_placeE,(_ZN40_INTERNAL_1091d8df_4_k_cu_82b64c85_307994cuda3std6ranges3__45__cpo9iter_moveE - _ZN40_INTERNAL_1091d8df_4_k_cu_82b64c85_307994cuda3std3__48in_placeE)
_ZN40_INTERNAL_1091d8df_4_k_cu_82b64c85_307994cuda3std3__48in_placeE:
	.zero		1
	.type		_ZN40_INTERNAL_1091d8df_4_k_cu_82b64c85_307994cuda3std6ranges3__45__cpo9iter_moveE,@object
	.size		_ZN40_INTERNAL_1091d8df_4_k_cu_82b64c85_307994cuda3std6ranges3__45__cpo9iter_moveE,(_ZN40_INTERNAL_1091d8df_4_k_cu_82b64c85_307994cuda3std3__45__cpo5beginE - _ZN40_INTERNAL_1091d8df_4_k_cu_82b64c85_307994cuda3std6ranges3__45__cpo9iter_moveE)
_ZN40_INTERNAL_1091d8df_4_k_cu_82b64c85_307994cuda3std6ranges3__45__cpo9iter_moveE:
	.zero		1
	.type		_ZN40_INTERNAL_1091d8df_4_k_cu_82b64c85_307994cuda3std3__45__cpo5beginE,@object
	.size		_ZN40_INTERNAL_1091d8df_4_k_cu_82b64c85_307994cuda3std3__45__cpo5beginE,(_ZN40_INTERNAL_1091d8df_4_k_cu_82b64c85_307994cuda3std3__442_GLOBAL__N__1091d8df_4_k_cu_82b64c85_307996ignoreE - _ZN40_INTERNAL_1091d8df_4_k_cu_82b64c85_307994cuda3std3__45__cpo5beginE)
_ZN40_INTERNAL_1091d8df_4_k_cu_82b64c85_307994cuda3std3__45__cpo5beginE:
	.zero		1
	.type		_ZN40_INTERNAL_1091d8df_4_k_cu_82b64c85_307994cuda3std3__442_GLOBAL__N__1091d8df_4_k_cu_82b64c85_307996ignoreE,@object
	.size		_ZN40_INTERNAL_1091d8df_4_k_cu_82b64c85_307994cuda3std3__442_GLOBAL__N__1091d8df_4_k_cu_82b64c85_307996ignoreE,(_ZN40_INTERNAL_1091d8df_4_k_cu_82b64c85_307994cute7productE - _ZN40_INTERNAL_1091d8df_4_k_cu_82b64c85_307994cuda3std3__442_GLOBAL__N__1091d8df_4_k_cu_82b64c85_307996ignoreE)
_ZN40_INTERNAL_1091d8df_4_k_cu_82b64c85_307994cuda3std3__442_GLOBAL__N__1091d8df_4_k_cu_82b64c85_307996ignoreE:
	.zero		1
	.type		_ZN40_INTERNAL_1091d8df_4_k_cu_82b64c85_307994cute7productE,@object
	.size		_ZN40_INTERNAL_1091d8df_4_k_cu_82b64c85_307994cute7productE,(_ZN40_INTERNAL_1091d8df_4_k_cu_82b64c85_307994cuda3std3__45__cpo3endE - _ZN40_INTERNAL_1091d8df_4_k_cu_82b64c85_307994cute7productE)
_ZN40_INTERNAL_1091d8df_4_k_cu_82b64c85_307994cute7productE:
	.zero		1
	.type		_ZN40_INTERNAL_1091d8df_4_k_cu_82b64c85_307994cuda3std3__45__cpo3endE,@object
	.size		_ZN40_INTERNAL_1091d8df_4_k_cu_82b64c85_307994cuda3std3__45__cpo3endE,(_ZN40_INTERNAL_1091d8df_4_k_cu_82b64c85_307994cuda3std3__419piecewise_constructE - _ZN40_INTERNAL_1091d8df_4_k_cu_82b64c85_307994cuda3std3__45__cpo3endE)
_ZN40_INTERNAL_1091d8df_4_k_cu_82b64c85_307994cuda3std3__45__cpo3endE:
	.zero		1
	.type		_ZN40_INTERNAL_1091d8df_4_k_cu_82b64c85_307994cuda3std3__419piecewise_constructE,@object
	.size		_ZN40_INTERNAL_1091d8df_4_k_cu_82b64c85_307994cuda3std3__419piecewise_constructE,(_ZN40_INTERNAL_1091d8df_4_k_cu_82b64c85_307994cuda3std3__45__cpo4cendE - _ZN40_INTERNAL_1091d8df_4_k_cu_82b64c85_307994cuda3std3__419piecewise_constructE)
_ZN40_INTERNAL_1091d8df_4_k_cu_82b64c85_307994cuda3std3__419piecewise_constructE:
	.zero		1
	.type		_ZN40_INTERNAL_1091d8df_4_k_cu_82b64c85_307994cuda3std3__45__cpo4cendE,@object
	.size		_ZN40_INTERNAL_1091d8df_4_k_cu_82b64c85_307994cuda3std3__45__cpo4cendE,(_ZN40_INTERNAL_1091d8df_4_k_cu_82b64c85_307994cuda3std6ranges3__45__cpo4swapE - _ZN40_INTERNAL_1091d8df_4_k_cu_82b64c85_307994cuda3std3__45__cpo4cendE)
_ZN40_INTERNAL_1091d8df_4_k_cu_82b64c85_307994cuda3std3__45__cpo4cendE:
	.zero		1
	.type		_ZN40_INTERNAL_1091d8df_4_k_cu_82b64c85_307994cuda3std6ranges3__45__cpo4swapE,@object
	.size		_ZN40_INTERNAL_1091d8df_4_k_cu_82b64c85_307994cuda3std6ranges3__45__cpo4swapE,(.L_11 - _ZN40_INTERNAL_1091d8df_4_k_cu_82b64c85_307994cuda3std6ranges3__45__cpo4swapE)
_ZN40_INTERNAL_1091d8df_4_k_cu_82b64c85_307994cuda3std6ranges3__45__cpo4swapE:
	.zero		1
.L_11:


//--------------------- .nv.constant0._ZN7cutlass13device_kernelINS_4gemm6kernel13GemmUniversalIN4cute5tupleIJiiiiEEENS1_10collective13CollectiveMmaINS1_35MainloopSm100TmaUmmaWarpSpecializedILi2ELi2ELi4ENS5_IJNS4_1CILi1EEESB_SB_EEEEENS5_IJNSA_ILi64EEENSA_ILi256EEENSA_ILi32EEEEEEaNS5_IJlSB_lEEEaSI_NS4_8TiledMMAINS4_8MMA_AtomIJNS4_15SM100_MMA_S8_SSIaaiLi64ELi256ELNS4_4UMMA5MajorE0ELSN_0ELNSM_8SaturateE0EEEEEENS4_6LayoutISC_NS5_IJNSA_ILi0EEESS_SS_EEEEENS5_IJNS4_10UnderscoreESV_SV_EEEEENS4_13SM90_TMA_LOADENS4_14ComposedLayoutINS4_7SwizzleILi1ELi4ELi3EEENS4_18smem_ptr_flag_bitsILi8EEENSR_INS5_IJNSA_ILi8EEESG_EEENS5_IJSG_SB_EEEEEEEvNS4_8identityESY_S18_vS19_EENS_8epilogue10collective18CollectiveEpilogueINS1B_23Sm100TmaWarpSpecializedILi4ELi2ELi32ELb0ELb0EEEJSH_NS5_IJNSR_ISE_SB_EES1G_EEEaSI_aSI_NS1B_6fusion15FusionCallbacksIS1F_NS1I_17LinearCombinationIaiaiLNS_15FloatRoundStyleE2EEESH_S1H_JEEENS4_5SM1004TMEM4LOAD26SM100_TMEM_LOAD_16dp32b32xESY_NSZ_INS10_ILi2ELi4ELi3EEES13_NSR_INS5_IJS14_SE_EEENS5_IJSE_SB_EEEEEEENS4_39AutoVectorizingCopyWithAssumedAlignmentILi128EEENS4_14SM90_TMA_STOREES1W_S1Y_S1Y_EEEvvEEEEvNT_6ParamsE --------------------------
	.section	.nv.constant0._ZN7cutlass13device_kernelINS_4gemm6kernel13GemmUniversalIN4cute5tupleIJiiiiEEENS1_10collective13CollectiveMmaINS1_35MainloopSm100TmaUmmaWarpSpecializedILi2ELi2ELi4ENS5_IJNS4_1CILi1EEESB_SB_EEEEENS5_IJNSA_ILi64EEENSA_ILi256EEENSA_ILi32EEEEEEaNS5_IJlSB_lEEEaSI_NS4_8TiledMMAINS4_8MMA_AtomIJNS4_15SM100_MMA_S8_SSIaaiLi64ELi256ELNS4_4UMMA5MajorE0ELSN_0ELNSM_8SaturateE0EEEEEENS4_6LayoutISC_NS5_IJNSA_ILi0EEESS_SS_EEEEENS5_IJNS4_10UnderscoreESV_SV_EEEEENS4_13SM90_TMA_LOADENS4_14ComposedLayoutINS4_7SwizzleILi1ELi4ELi3EEENS4_18smem_ptr_flag_bitsILi8EEENSR_INS5_IJNSA_ILi8EEESG_EEENS5_IJSG_SB_EEEEEEEvNS4_8identityESY_S18_vS19_EENS_8epilogue10collective18CollectiveEpilogueINS1B_23Sm100TmaWarpSpecializedILi4ELi2ELi32ELb0ELb0EEEJSH_NS5_IJNSR_ISE_SB_EES1G_EEEaSI_aSI_NS1B_6fusion15FusionCallbacksIS1F_NS1I_17LinearCombinationIaiaiLNS_15FloatRoundStyleE2EEESH_S1H_JEEENS4_5SM1004TMEM4LOAD26SM100_TMEM_LOAD_16dp32b32xESY_NSZ_INS10_ILi2ELi4ELi3EEES13_NSR_INS5_IJS14_SE_EEENS5_IJSE_SB_EEEEEEENS4_39AutoVectorizingCopyWithAssumedAlignmentILi128EEENS4_14SM90_TMA_STOREES1W_S1Y_S1Y_EEEvvEEEEvNT_6ParamsE,"a",@progbits
	.sectionflags	@""
	.align	4
.nv.constant0._ZN7cutlass13device_kernelINS_4gemm6kernel13GemmUniversalIN4cute5tupleIJiiiiEEENS1_10collective13CollectiveMmaINS1_35MainloopSm100TmaUmmaWarpSpecializedILi2ELi2ELi4ENS5_IJNS4_1CILi1EEESB_SB_EEEEENS5_IJNSA_ILi64EEENSA_ILi256EEENSA_ILi32EEEEEEaNS5_IJlSB_lEEEaSI_NS4_8TiledMMAINS4_8MMA_AtomIJNS4_15SM100_MMA_S8_SSIaaiLi64ELi256ELNS4_4UMMA5MajorE0ELSN_0ELNSM_8SaturateE0EEEEEENS4_6LayoutISC_NS5_IJNSA_ILi0EEESS_SS_EEEEENS5_IJNS4_10UnderscoreESV_SV_EEEEENS4_13SM90_TMA_LOADENS4_14ComposedLayoutINS4_7SwizzleILi1ELi4ELi3EEENS4_18smem_ptr_flag_bitsILi8EEENSR_INS5_IJNSA_ILi8EEESG_EEENS5_IJSG_SB_EEEEEEEvNS4_8identityESY_S18_vS19_EENS_8epilogue10collective18CollectiveEpilogueINS1B_23Sm100TmaWarpSpecializedILi4ELi2ELi32ELb0ELb0EEEJSH_NS5_IJNSR_ISE_SB_EES1G_EEEaSI_aSI_NS1B_6fusion15FusionCallbacksIS1F_NS1I_17LinearCombinationIaiaiLNS_15FloatRoundStyleE2EEESH_S1H_JEEENS4_5SM1004TMEM4LOAD26SM100_TMEM_LOAD_16dp32b32xESY_NSZ_INS10_ILi2ELi4ELi3EEES13_NSR_INS5_IJS14_SE_EEENS5_IJSE_SB_EEEEEEENS4_39AutoVectorizingCopyWithAssumedAlignmentILi128EEENS4_14SM90_TMA_STOREES1W_S1Y_S1Y_EEEvvEEEEvNT_6ParamsE:
	.zero		2944


//--------------------- SYMBOLS --------------------------

	.type		.nv.reservedSmem.offset0,@object
	.size		.nv.reservedSmem.offset0,0x4
	.type		.nv.reservedSmem.cap,@object
	.size		.nv.reservedSmem.cap,0x4
	.type		__assertfail,@function
